// auto-generated by cutlass_sweep.epilogue — config: {"arch": "sm_100", "cluster_m": 2, "cluster_n": 1, "dtype": "fp16", "fusion": "sigmoid", "tile_k": 64, "tile_m": 256, "tile_n": 64}
#include "cutlass/cutlass.h"
#include "cutlass/gemm/collective/collective_builder.hpp"
#include "cutlass/gemm/device/gemm_universal_adapter.h"
#include "cutlass/gemm/kernel/gemm_universal.hpp"
#include "cutlass/epilogue/collective/collective_builder.hpp"
#include "cutlass/epilogue/fusion/operations.hpp"
#include "cutlass/epilogue/thread/activation.h"

using Elem = cutlass::half_t;
using Acc  = float;
using TileShape    = cute::Shape<cute::_256, cute::_64, cute::_64>;
using ClusterShape = cute::Shape<cute::_2, cute::_1, cute::_1>;
using FusionOp     = cutlass::epilogue::fusion::LinCombEltAct<cutlass::epilogue::thread::Sigmoid, Elem, Acc>;

using CollectiveEpilogue = typename cutlass::epilogue::collective::CollectiveBuilder<
    cutlass::arch::Sm100, cutlass::arch::OpClassTensorOp,
    TileShape, ClusterShape,
    cutlass::epilogue::collective::EpilogueTileAuto,
    Acc, Acc,
    Elem, cutlass::layout::RowMajor, 128 / cutlass::sizeof_bits<Elem>::value,
    Elem, cutlass::layout::RowMajor, 128 / cutlass::sizeof_bits<Elem>::value,
    cutlass::epilogue::collective::EpilogueScheduleAuto,
    FusionOp
  >::CollectiveOp;

using CollectiveMainloop = typename cutlass::gemm::collective::CollectiveBuilder<
    cutlass::arch::Sm100, cutlass::arch::OpClassTensorOp,
    Elem, cutlass::layout::RowMajor, 128 / cutlass::sizeof_bits<Elem>::value,
    Elem, cutlass::layout::ColumnMajor, 128 / cutlass::sizeof_bits<Elem>::value,
    Acc,
    TileShape, ClusterShape,
    cutlass::gemm::collective::StageCountAutoCarveout<
        static_cast<int>(sizeof(typename CollectiveEpilogue::SharedStorage))>,
    cutlass::gemm::collective::KernelScheduleAuto
  >::CollectiveOp;

using GemmKernel = cutlass::gemm::kernel::GemmUniversal<
    cute::Shape<int,int,int,int>, CollectiveMainloop, CollectiveEpilogue>;
using Gemm = cutlass::gemm::device::GemmUniversalAdapter<GemmKernel>;

auto* _anchor = &cutlass::device_kernel<GemmKernel>;


// ===== COMPILED SASS (sm_100a) =====

	.target	sm_100a

	.elftype	@"ET_EXEC"


//--------------------- .note.nv.tkinfo           --------------------------
	.section	.note.nv.tkinfo,"",@"SHT_NOTE"
	.sectionflags	@"SHF_NOTE_NV_TKINFO"
	.tkinfo
        /*0018*/ 	.word	0x00000002
        /*0030*/ 	.string	""
        /*0030*/ 	.string	"ptxas"
        /*0030*/ 	.string	"Cuda compilation tools, release 13.0, V13.0.88"
        /*0030*/ 	.string	"Build cuda_13.0.r13.0/compiler.36424714_0"
        /*0030*/ 	.string	"-arch sm_100a -m 64 "



//--------------------- .note.nv.cuinfo           --------------------------
	.section	.note.nv.cuinfo,"",@"SHT_NOTE"
	.sectionflags	@"SHF_NOTE_NV_CUINFO"
        /*0018*/ 	.short	0x0002
        /*001a*/ 	.short	0x0064
        /*001c*/ 	.short	0x0082
	.zero		2


//--------------------- .nv.info                  --------------------------
	.section	.nv.info,"",@"SHT_CUDA_INFO"
	.align	4


	//----- nvinfo : EIATTR_REGCOUNT
	.align		4
        /*0000*/ 	.byte	0x04, 0x2f
        /*0002*/ 	.short	(.L_19 - .L_18)
	.align		4
.L_18:
        /*0004*/ 	.word	index@(_ZN7cutlass13device_kernelINS_4gemm6kernel13GemmUniversalIN4cute5tupleIJiiiiEEENS1_10collective13CollectiveMmaINS1_35MainloopSm100TmaUmmaWarpSpecializedILi10ELi2ELi4ENS5_IJNS4_1CILi2EEENSA_ILi1EEESC_EEEEENS5_IJNSA_ILi256EEENSA_ILi64EEESG_EEENS_6half_tENS5_IJlSC_lEEESI_SJ_NS4_8TiledMMAINS4_8MMA_AtomIJNS4_26SM100_MMA_F16BF16_2x1SM_SSISI_SI_fLi256ELi64ELNS4_4UMMA5MajorE0ELSO_0ELNSN_7ScaleInE0ELSP_0EEEEEENS4_6LayoutINS5_IJSC_SC_SC_EEENS5_IJNSA_ILi0EEESU_SU_EEEEENS5_IJNS4_10UnderscoreESX_SX_EEEEENS4_18SM100_TMA_2SM_LOADENS4_14ComposedLayoutINS4_7SwizzleILi3ELi4ELi3EEENS4_18smem_ptr_flag_bitsILi16EEENSS_INS5_IJNSA_ILi8EEESG_EEENS5_IJSG_SC_EEEEEEEvNS4_8identityES10_S1A_vS1B_EENS_8epilogue10collective18CollectiveEpilogueINS1D_23Sm100TmaWarpSpecializedILi3ELi2ELi32ELb1ELb0EEEJNS5_IJNSA_ILi128EEESG_SG_EEENS5_IJNSS_IS1I_SC_EENSS_INSA_ILi32EEESC_EEEEESI_SJ_SI_SJ_NS1D_6fusion15FusionCallbacksIS1H_NS1O_13LinCombEltActINS1D_6thread7SigmoidESI_fSI_fLNS_15FloatRoundStyleE2EEES1J_S1N_JEEENS4_5SM1004TMEM4LOAD26SM100_TMEM_LOAD_32dp32b32xENS4_13SM90_TMA_LOADENS11_INS12_ILi2ELi4ELi3EEES15_NSS_INS5_IJS16_S1L_EEENS5_IJS1L_SC_EEEEEEENS4_39AutoVectorizingCopyWithAssumedAlignmentILi128EEENS4_14SM90_TMA_STOREES25_S27_S27_EEEvvEEEEvNT_6ParamsE)
        /*0008*/ 	.word	0x00000086


	//----- nvinfo : EIATTR_FRAME_SIZE
	.align		4
.L_19:
        /*000c*/ 	.byte	0x04, 0x11
        /*000e*/ 	.short	(.L_21 - .L_20)
	.align		4
.L_20:
        /*0010*/ 	.word	index@($__internal_3_$__cuda_sm20_rcp_rn_f32_slowpath)
        /*0014*/ 	.word	0x00000000


	//----- nvinfo : EIATTR_FRAME_SIZE
	.align		4
.L_21:
        /*0018*/ 	.byte	0x04, 0x11
        /*001a*/ 	.short	(.L_23 - .L_22)
	.align		4
.L_22:
        /*001c*/ 	.word	index@($__internal_2_$__cuda_sm10x_tcgen05_guardrail_trap_unallocated_columns_being_dealloced)
        /*0020*/ 	.word	0x00000000


	//----- nvinfo : EIATTR_FRAME_SIZE
	.align		4
.L_23:
        /*0024*/ 	.byte	0x04, 0x11
        /*0026*/ 	.short	(.L_25 - .L_24)
	.align		4
.L_24:
        /*0028*/ 	.word	index@($__internal_1_$__cuda_sm10x_tcgen05_guardrail_trap_phase_invalid_during_alloc)
        /*002c*/ 	.word	0x00000000


	//----- nvinfo : EIATTR_FRAME_SIZE
	.align		4
.L_25:
        /*0030*/ 	.byte	0x04, 0x11
        /*0032*/ 	.short	(.L_27 - .L_26)
	.align		4
.L_26:
        /*0034*/ 	.word	index@($__internal_0_$__cuda_sm10x_tcgen05_guardrail_trap_col_being_dealloced_not_returned_by_alloc)
        /*0038*/ 	.word	0x00000000


	//----- nvinfo : EIATTR_FRAME_SIZE
	.align		4
.L_27:
        /*003c*/ 	.byte	0x04, 0x11
        /*003e*/ 	.short	(.L_29 - .L_28)
	.align		4
.L_28:
        /*0040*/ 	.word	index@(_ZN7cutlass13device_kernelINS_4gemm6kernel13GemmUniversalIN4cute5tupleIJiiiiEEENS1_10collective13CollectiveMmaINS1_35MainloopSm100TmaUmmaWarpSpecializedILi10ELi2ELi4ENS5_IJNS4_1CILi2EEENSA_ILi1EEESC_EEEEENS5_IJNSA_ILi256EEENSA_ILi64EEESG_EEENS_6half_tENS5_IJlSC_lEEESI_SJ_NS4_8TiledMMAINS4_8MMA_AtomIJNS4_26SM100_MMA_F16BF16_2x1SM_SSISI_SI_fLi256ELi64ELNS4_4UMMA5MajorE0ELSO_0ELNSN_7ScaleInE0ELSP_0EEEEEENS4_6LayoutINS5_IJSC_SC_SC_EEENS5_IJNSA_ILi0EEESU_SU_EEEEENS5_IJNS4_10UnderscoreESX_SX_EEEEENS4_18SM100_TMA_2SM_LOADENS4_14ComposedLayoutINS4_7SwizzleILi3ELi4ELi3EEENS4_18smem_ptr_flag_bitsILi16EEENSS_INS5_IJNSA_ILi8EEESG_EEENS5_IJSG_SC_EEEEEEEvNS4_8identityES10_S1A_vS1B_EENS_8epilogue10collective18CollectiveEpilogueINS1D_23Sm100TmaWarpSpecializedILi3ELi2ELi32ELb1ELb0EEEJNS5_IJNSA_ILi128EEESG_SG_EEENS5_IJNSS_IS1I_SC_EENSS_INSA_ILi32EEESC_EEEEESI_SJ_SI_SJ_NS1D_6fusion15FusionCallbacksIS1H_NS1O_13LinCombEltActINS1D_6thread7SigmoidESI_fSI_fLNS_15FloatRoundStyleE2EEES1J_S1N_JEEENS4_5SM1004TMEM4LOAD26SM100_TMEM_LOAD_32dp32b32xENS4_13SM90_TMA_LOADENS11_INS12_ILi2ELi4ELi3EEES15_NSS_INS5_IJS16_S1L_EEENS5_IJS1L_SC_EEEEEEENS4_39AutoVectorizingCopyWithAssumedAlignmentILi128EEENS4_14SM90_TMA_STOREES25_S27_S27_EEEvvEEEEvNT_6ParamsE)
        /*0044*/ 	.word	0x00000000


	//----- nvinfo : EIATTR_MIN_STACK_SIZE
	.align		4
.L_29:
        /*0048*/ 	.byte	0x04, 0x12
        /*004a*/ 	.short	(.L_31 - .L_30)
	.align		4
.L_30:
        /*004c*/ 	.word	index@(_ZN7cutlass13device_kernelINS_4gemm6kernel13GemmUniversalIN4cute5tupleIJiiiiEEENS1_10collective13CollectiveMmaINS1_35MainloopSm100TmaUmmaWarpSpecializedILi10ELi2ELi4ENS5_IJNS4_1CILi2EEENSA_ILi1EEESC_EEEEENS5_IJNSA_ILi256EEENSA_ILi64EEESG_EEENS_6half_tENS5_IJlSC_lEEESI_SJ_NS4_8TiledMMAINS4_8MMA_AtomIJNS4_26SM100_MMA_F16BF16_2x1SM_SSISI_SI_fLi256ELi64ELNS4_4UMMA5MajorE0ELSO_0ELNSN_7ScaleInE0ELSP_0EEEEEENS4_6LayoutINS5_IJSC_SC_SC_EEENS5_IJNSA_ILi0EEESU_SU_EEEEENS5_IJNS4_10UnderscoreESX_SX_EEEEENS4_18SM100_TMA_2SM_LOADENS4_14ComposedLayoutINS4_7SwizzleILi3ELi4ELi3EEENS4_18smem_ptr_flag_bitsILi16EEENSS_INS5_IJNSA_ILi8EEESG_EEENS5_IJSG_SC_EEEEEEEvNS4_8identityES10_S1A_vS1B_EENS_8epilogue10collective18CollectiveEpilogueINS1D_23Sm100TmaWarpSpecializedILi3ELi2ELi32ELb1ELb0EEEJNS5_IJNSA_ILi128EEESG_SG_EEENS5_IJNSS_IS1I_SC_EENSS_INSA_ILi32EEESC_EEEEESI_SJ_SI_SJ_NS1D_6fusion15FusionCallbacksIS1H_NS1O_13LinCombEltActINS1D_6thread7SigmoidESI_fSI_fLNS_15FloatRoundStyleE2EEES1J_S1N_JEEENS4_5SM1004TMEM4LOAD26SM100_TMEM_LOAD_32dp32b32xENS4_13SM90_TMA_LOADENS11_INS12_ILi2ELi4ELi3EEES15_NSS_INS5_IJS16_S1L_EEENS5_IJS1L_SC_EEEEEEENS4_39AutoVectorizingCopyWithAssumedAlignmentILi128EEENS4_14SM90_TMA_STOREES25_S27_S27_EEEvvEEEEvNT_6ParamsE)
        /*0050*/ 	.word	0x00000000
.L_31:


//--------------------- .nv.compat                --------------------------
	.section	.nv.compat,"",@"SHT_CUDA_COMPAT_INFO"
	.align	4
        /*0000*/ 	.byte	0x02, 0x09, 0x01, 0x00, 0x02, 0x02, 0x02, 0x00, 0x02, 0x05, 0x05, 0x00, 0x03, 0x07, 0x01, 0x01
        /*0010*/ 	.byte	0x02, 0x03, 0x01, 0x00, 0x02, 0x06, 0x01, 0x00, 0x04, 0x0b, 0x08, 0x00, 0x09, 0x00, 0x00, 0x00
        /*0020*/ 	.byte	0x00, 0x00, 0x00, 0x00


//--------------------- .nv.info._ZN7cutlass13device_kernelINS_4gemm6kernel13GemmUniversalIN4cute5tupleIJiiiiEEENS1_10collective13CollectiveMmaINS1_35MainloopSm100TmaUmmaWarpSpecializedILi10ELi2ELi4ENS5_IJNS4_1CILi2EEENSA_ILi1EEESC_EEEEENS5_IJNSA_ILi256EEENSA_ILi64EEESG_EEENS_6half_tENS5_IJlSC_lEEESI_SJ_NS4_8TiledMMAINS4_8MMA_AtomIJNS4_26SM100_MMA_F16BF16_2x1SM_SSISI_SI_fLi256ELi64ELNS4_4UMMA5MajorE0ELSO_0ELNSN_7ScaleInE0ELSP_0EEEEEENS4_6LayoutINS5_IJSC_SC_SC_EEENS5_IJNSA_ILi0EEESU_SU_EEEEENS5_IJNS4_10UnderscoreESX_SX_EEEEENS4_18SM100_TMA_2SM_LOADENS4_14ComposedLayoutINS4_7SwizzleILi3ELi4ELi3EEENS4_18smem_ptr_flag_bitsILi16EEENSS_INS5_IJNSA_ILi8EEESG_EEENS5_IJSG_SC_EEEEEEEvNS4_8identityES10_S1A_vS1B_EENS_8epilogue10collective18CollectiveEpilogueINS1D_23Sm100TmaWarpSpecializedILi3ELi2ELi32ELb1ELb0EEEJNS5_IJNSA_ILi128EEESG_SG_EEENS5_IJNSS_IS1I_SC_EENSS_INSA_ILi32EEESC_EEEEESI_SJ_SI_SJ_NS1D_6fusion15FusionCallbacksIS1H_NS1O_13LinCombEltActINS1D_6thread7SigmoidESI_fSI_fLNS_15FloatRoundStyleE2EEES1J_S1N_JEEENS4_5SM1004TMEM4LOAD26SM100_TMEM_LOAD_32dp32b32xENS4_13SM90_TMA_LOADENS11_INS12_ILi2ELi4ELi3EEES15_NSS_INS5_IJS16_S1L_EEENS5_IJS1L_SC_EEEEEEENS4_39AutoVectorizingCopyWithAssumedAlignmentILi128EEENS4_14SM90_TMA_STOREES25_S27_S27_EEEvvEEEEvNT_6ParamsE --------------------------
	.section	.nv.info._ZN7cutlass13device_kernelINS_4gemm6kernel13GemmUniversalIN4cute5tupleIJiiiiEEENS1_10collective13CollectiveMmaINS1_35MainloopSm100TmaUmmaWarpSpecializedILi10ELi2ELi4ENS5_IJNS4_1CILi2EEENSA_ILi1EEESC_EEEEENS5_IJNSA_ILi256EEENSA_ILi64EEESG_EEENS_6half_tENS5_IJlSC_lEEESI_SJ_NS4_8TiledMMAINS4_8MMA_AtomIJNS4_26SM100_MMA_F16BF16_2x1SM_SSISI_SI_fLi256ELi64ELNS4_4UMMA5MajorE0ELSO_0ELNSN_7ScaleInE0ELSP_0EEEEEENS4_6LayoutINS5_IJSC_SC_SC_EEENS5_IJNSA_ILi0EEESU_SU_EEEEENS5_IJNS4_10UnderscoreESX_SX_EEEEENS4_18SM100_TMA_2SM_LOADENS4_14ComposedLayoutINS4_7SwizzleILi3ELi4ELi3EEENS4_18smem_ptr_flag_bitsILi16EEENSS_INS5_IJNSA_ILi8EEESG_EEENS5_IJSG_SC_EEEEEEEvNS4_8identityES10_S1A_vS1B_EENS_8epilogue10collective18CollectiveEpilogueINS1D_23Sm100TmaWarpSpecializedILi3ELi2ELi32ELb1ELb0EEEJNS5_IJNSA_ILi128EEESG_SG_EEENS5_IJNSS_IS1I_SC_EENSS_INSA_ILi32EEESC_EEEEESI_SJ_SI_SJ_NS1D_6fusion15FusionCallbacksIS1H_NS1O_13LinCombEltActINS1D_6thread7SigmoidESI_fSI_fLNS_15FloatRoundStyleE2EEES1J_S1N_JEEENS4_5SM1004TMEM4LOAD26SM100_TMEM_LOAD_32dp32b32xENS4_13SM90_TMA_LOADENS11_INS12_ILi2ELi4ELi3EEES15_NSS_INS5_IJS16_S1L_EEENS5_IJS1L_SC_EEEEEEENS4_39AutoVectorizingCopyWithAssumedAlignmentILi128EEENS4_14SM90_TMA_STOREES25_S27_S27_EEEvvEEEEvNT_6ParamsE,"",@"SHT_CUDA_INFO"
	.sectionflags	@""
	.align	4


	//----- nvinfo : EIATTR_CUDA_API_VERSION
	.align		4
        /*0000*/ 	.byte	0x04, 0x37
        /*0002*/ 	.short	(.L_33 - .L_32)
.L_32:
        /*0004*/ 	.word	0x00000082


	//----- nvinfo : EIATTR_KPARAM_INFO
	.align		4
.L_33:
        /*0008*/ 	.byte	0x04, 0x17
        /*000a*/ 	.short	(.L_35 - .L_34)
.L_34:
        /*000c*/ 	.word	0x00000000
        /*0010*/ 	.short	0x0000
        /*0012*/ 	.short	0x0000
        /*0014*/ 	.byte	0x00, 0xf0, 0x01, 0x20


	//----- nvinfo : EIATTR_AT_ENTRY_FRAGMENTS
	.align		4
.L_35:
        /*0018*/ 	.byte	0x04, 0x4f
        /*001a*/ 	.short	(.L_37 - .L_36)


	//   ....[0]....
.L_36:
        /*001c*/ 	.word	0x00000007


	//----- nvinfo : EIATTR_RESERVED_SMEM_USED
	.align		4
.L_37:
        /*0020*/ 	.byte	0x01, 0x41
	.zero		2


	//----- nvinfo : EIATTR_SPARSE_MMA_MASK
	.align		4
        /*0024*/ 	.byte	0x03, 0x50
        /*0026*/ 	.short	0x0000


	//----- nvinfo : EIATTR_TCGEN05_2CTA_USED
	.align		4
        /*0028*/ 	.byte	0x01, 0x52
	.zero		2


	//----- nvinfo : EIATTR_MAXREG_COUNT
	.align		4
        /*002c*/ 	.byte	0x03, 0x1b
        /*002e*/ 	.short	0x00ff


	//----- nvinfo : EIATTR_NUM_BARRIERS
	.align		4
        /*0030*/ 	.byte	0x02, 0x4c
        /*0032*/ 	.byte	0x07
	.zero		1


	//----- nvinfo : EIATTR_EXTERNS
	.align		4
        /*0034*/ 	.byte	0x04, 0x0f
        /*0036*/ 	.short	(.L_39 - .L_38)


	//   ....[0]....
	.align		4
.L_38:
        /*0038*/ 	.word	index@(__assertfail)


	//----- nvinfo : EIATTR_MERCURY_ISA_VERSION
	.align		4
.L_39:
        /*003c*/ 	.byte	0x03, 0x5f
        /*003e*/ 	.short	0x0101


	//----- nvinfo : EIATTR_INT_WARP_WIDE_INSTR_OFFSETS
	.align		4
        /*0040*/ 	.byte	0x04, 0x31
        /*0042*/ 	.short	(.L_41 - .L_40)


	//   ....[0]....
.L_40:
        /*0044*/ 	.word	0x00000db0


	//   ....[1]....
        /*0048*/ 	.word	0x00000e50


	//   ....[2]....
        /*004c*/ 	.word	0x000021a0


	//   ....[3]....
        /*0050*/ 	.word	0x000043d0


	//   ....[4]....
        /*0054*/ 	.word	0x00004400


	//   ....[5]....
        /*0058*/ 	.word	0x00004450


	//   ....[6]....
        /*005c*/ 	.word	0x00004d40


	//   ....[7]....
        /*0060*/ 	.word	0x00004d60


	//   ....[8]....
        /*0064*/ 	.word	0x00005030


	//   ....[9]....
        /*0068*/ 	.word	0x00005160


	//----- nvinfo : EIATTR_COOP_GROUP_MASK_REGIDS
	.align		4
.L_41:
        /*006c*/ 	.byte	0x04, 0x29
        /*006e*/ 	.short	(.L_43 - .L_42)


	//   ....[0]....
.L_42:
        /*0070*/ 	.word	0xffffffff


	//   ....[1]....
        /*0074*/ 	.word	0xffffffff


	//   ....[2]....
        /*0078*/ 	.word	0xffffffff


	//   ....[3]....
        /*007c*/ 	.word	0xffffffff


	//   ....[4]....
        /*0080*/ 	.word	0xffffffff


	//   ....[5]....
        /*0084*/ 	.word	0xffffffff


	//   ....[6]....
        /*0088*/ 	.word	0xffffffff


	//   ....[7]....
        /*008c*/ 	.word	0xffffffff


	//   ....[8]....
        /*0090*/ 	.word	0xffffffff


	//   ....[9]....
        /*0094*/ 	.word	0xffffffff


	//   ....[10]....
        /*0098*/ 	.word	0xffffffff


	//   ....[11]....
        /*009c*/ 	.word	0xffffffff


	//   ....[12]....
        /*00a0*/ 	.word	0xffffffff


	//   ....[13]....
        /*00a4*/ 	.word	0xffffffff


	//----- nvinfo : EIATTR_COOP_GROUP_INSTR_OFFSETS
	.align		4
.L_43:
        /*00a8*/ 	.byte	0x04, 0x28
        /*00aa*/ 	.short	(.L_45 - .L_44)


	//   ....[0]....
.L_44:
        /*00ac*/ 	.word	0x000000c0


	//   ....[1]....
        /*00b0*/ 	.word	0x000004d0


	//   ....[2]....
        /*00b4*/ 	.word	0x00000740


	//   ....[3]....
        /*00b8*/ 	.word	0x000008b0


	//   ....[4]....
        /*00bc*/ 	.word	0x000009a0


	//   ....[5]....
        /*00c0*/ 	.word	0x00000b00


	//   ....[6]....
        /*00c4*/ 	.word	0x00000c90


	//   ....[7]....
        /*00c8*/ 	.word	0x00000ed0


	//   ....[8]....
        /*00cc*/ 	.word	0x00002080


	//   ....[9]....
        /*00d0*/ 	.word	0x000031c0


	//   ....[10]....
        /*00d4*/ 	.word	0x00003690


	//   ....[11]....
        /*00d8*/ 	.word	0x000036c0


	//   ....[12]....
        /*00dc*/ 	.word	0x000042e0


	//   ....[13]....
        /*00e0*/ 	.word	0x000044f0


	//----- nvinfo : EIATTR_VRC_CTA_INIT_COUNT
	.align		4
.L_45:
        /*00e4*/ 	.byte	0x02, 0x4a
        /*00e6*/ 	.byte	0x80
	.zero		1


	//----- nvinfo : EIATTR_SYSCALL_OFFSETS
	.align		4
        /*00e8*/ 	.byte	0x04, 0x46
        /*00ea*/ 	.short	(.L_47 - .L_46)


	//   ....[0]....
.L_46:
        /*00ec*/ 	.word	0x00005ca0


	//   ....[1]....
        /*00f0*/ 	.word	0x00005d90


	//   ....[2]....
        /*00f4*/ 	.word	0x00006790


	//----- nvinfo : EIATTR_MBARRIER_INSTR_OFFSETS
	.align		4
.L_47:
        /*00f8*/ 	.byte	0x04, 0x39
        /*00fa*/ 	.short	(.L_49 - .L_48)


	//   ....[0]....
.L_48:
        /*00fc*/ 	.word	0x000005e0
        /*0100*/ 	.word	0x000000ff
        /*0104*/ 	.word	0x00000000
        /*0108*/ 	.short	0x0100
        /*010a*/ 	.byte	0x09
	.zero		1


	//   ....[1]....
        /*010c*/ 	.word	0x000005f0
        /*0110*/ 	.word	0x000000ff
        /*0114*/ 	.word	0x00000050
        /*0118*/ 	.short	0x0100
        /*011a*/ 	.byte	0x09
	.zero		1


	//   ....[2]....
        /*011c*/ 	.word	0x00000600
        /*0120*/ 	.word	0x000000ff
        /*0124*/ 	.word	0x00000008
        /*0128*/ 	.short	0x0100
        /*012a*/ 	.byte	0x09
	.zero		1


	//   ....[3]....
        /*012c*/ 	.word	0x00000610
        /*0130*/ 	.word	0x000000ff
        /*0134*/ 	.word	0x00000058
        /*0138*/ 	.short	0x0100
        /*013a*/ 	.byte	0x09
	.zero		1


	//   ....[4]....
        /*013c*/ 	.word	0x00000620
        /*0140*/ 	.word	0x000000ff
        /*0144*/ 	.word	0x00000010
        /*0148*/ 	.short	0x0100
        /*014a*/ 	.byte	0x09
	.zero		1


	//   ....[5]....
        /*014c*/ 	.word	0x00000630
        /*0150*/ 	.word	0x000000ff
        /*0154*/ 	.word	0x00000060
        /*0158*/ 	.short	0x0100
        /*015a*/ 	.byte	0x09
	.zero		1


	//   ....[6]....
        /*015c*/ 	.word	0x00000640
        /*0160*/ 	.word	0x000000ff
        /*0164*/ 	.word	0x00000018
        /*0168*/ 	.short	0x0100
        /*016a*/ 	.byte	0x09
	.zero		1


	//   ....[7]....
        /*016c*/ 	.word	0x00000650
        /*0170*/ 	.word	0x000000ff
        /*0174*/ 	.word	0x00000068
        /*0178*/ 	.short	0x0100
        /*017a*/ 	.byte	0x09
	.zero		1


	//   ....[8]....
        /*017c*/ 	.word	0x00000660
        /*0180*/ 	.word	0x000000ff
        /*0184*/ 	.word	0x00000020
        /*0188*/ 	.short	0x0100
        /*018a*/ 	.byte	0x09
	.zero		1


	//   ....[9]....
        /*018c*/ 	.word	0x00000670
        /*0190*/ 	.word	0x000000ff
        /*0194*/ 	.word	0x00000070
        /*0198*/ 	.short	0x0100
        /*019a*/ 	.byte	0x09
	.zero		1


	//   ....[10]....
        /*019c*/ 	.word	0x00000680
        /*01a0*/ 	.word	0x000000ff
        /*01a4*/ 	.word	0x00000028
        /*01a8*/ 	.short	0x0100
        /*01aa*/ 	.byte	0x09
	.zero		1


	//   ....[11]....
        /*01ac*/ 	.word	0x00000690
        /*01b0*/ 	.word	0x000000ff
        /*01b4*/ 	.word	0x00000078
        /*01b8*/ 	.short	0x0100
        /*01ba*/ 	.byte	0x09
	.zero		1


	//   ....[12]....
        /*01bc*/ 	.word	0x000006a0
        /*01c0*/ 	.word	0x000000ff
        /*01c4*/ 	.word	0x00000030
        /*01c8*/ 	.short	0x0100
        /*01ca*/ 	.byte	0x09
	.zero		1


	//   ....[13]....
        /*01cc*/ 	.word	0x000006b0
        /*01d0*/ 	.word	0x000000ff
        /*01d4*/ 	.word	0x00000080
        /*01d8*/ 	.short	0x0100
        /*01da*/ 	.byte	0x09
	.zero		1


	//   ....[14]....
        /*01dc*/ 	.word	0x000006c0
        /*01e0*/ 	.word	0x000000ff
        /*01e4*/ 	.word	0x00000038
        /*01e8*/ 	.short	0x0100
        /*01ea*/ 	.byte	0x09
	.zero		1


	//   ....[15]....
        /*01ec*/ 	.word	0x000006d0
        /*01f0*/ 	.word	0x000000ff
        /*01f4*/ 	.word	0x00000088
        /*01f8*/ 	.short	0x0100
        /*01fa*/ 	.byte	0x09
	.zero		1


	//   ....[16]....
        /*01fc*/ 	.word	0x000006e0
        /*0200*/ 	.word	0x000000ff
        /*0204*/ 	.word	0x00000040
        /*0208*/ 	.short	0x0100
        /*020a*/ 	.byte	0x09
	.zero		1


	//   ....[17]....
        /*020c*/ 	.word	0x000006f0
        /*0210*/ 	.word	0x000000ff
        /*0214*/ 	.word	0x00000090
        /*0218*/ 	.short	0x0100
        /*021a*/ 	.byte	0x09
	.zero		1


	//   ....[18]....
        /*021c*/ 	.word	0x00000700
        /*0220*/ 	.word	0x000000ff
        /*0224*/ 	.word	0x00000048
        /*0228*/ 	.short	0x0100
        /*022a*/ 	.byte	0x09
	.zero		1


	//   ....[19]....
        /*022c*/ 	.word	0x00000710
        /*0230*/ 	.word	0x000000ff
        /*0234*/ 	.word	0x00000098
        /*0238*/ 	.short	0x0100
        /*023a*/ 	.byte	0x09
	.zero		1


	//   ....[20]....
        /*023c*/ 	.word	0x00000840
        /*0240*/ 	.word	0x000000ff
        /*0244*/ 	.word	0x000000a0
        /*0248*/ 	.short	0x0100
        /*024a*/ 	.byte	0x0a
	.zero		1


	//   ....[21]....
        /*024c*/ 	.word	0x00000850
        /*0250*/ 	.word	0x000000ff
        /*0254*/ 	.word	0x000000b8
        /*0258*/ 	.short	0x0100
        /*025a*/ 	.byte	0x0a
	.zero		1


	//   ....[22]....
        /*025c*/ 	.word	0x00000860
        /*0260*/ 	.word	0x000000ff
        /*0264*/ 	.word	0x000000a8
        /*0268*/ 	.short	0x0100
        /*026a*/ 	.byte	0x0a
	.zero		1


	//   ....[23]....
        /*026c*/ 	.word	0x00000870
        /*0270*/ 	.word	0x000000ff
        /*0274*/ 	.word	0x000000c0
        /*0278*/ 	.short	0x0100
        /*027a*/ 	.byte	0x0a
	.zero		1


	//   ....[24]....
        /*027c*/ 	.word	0x00000880
        /*0280*/ 	.word	0x000000ff
        /*0284*/ 	.word	0x000000b0
        /*0288*/ 	.short	0x0100
        /*028a*/ 	.byte	0x0a
	.zero		1


	//   ....[25]....
        /*028c*/ 	.word	0x00000890
        /*0290*/ 	.word	0x000000ff
        /*0294*/ 	.word	0x000000c8
        /*0298*/ 	.short	0x0100
        /*029a*/ 	.byte	0x0a
	.zero		1


	//   ....[26]....
        /*029c*/ 	.word	0x00000970
        /*02a0*/ 	.word	0x000000ff
        /*02a4*/ 	.word	0x000000d0
        /*02a8*/ 	.short	0x0100
        /*02aa*/ 	.byte	0x09
	.zero		1


	//   ....[27]....
        /*02ac*/ 	.word	0x00000980
        /*02b0*/ 	.word	0x000000ff
        /*02b4*/ 	.word	0x000000d8
        /*02b8*/ 	.short	0x0100
        /*02ba*/ 	.byte	0x09
	.zero		1


	//   ....[28]....
        /*02bc*/ 	.word	0x00000ab0
        /*02c0*/ 	.word	0x000000ff
        /*02c4*/ 	.word	0x000000e0
        /*02c8*/ 	.short	0x0100
        /*02ca*/ 	.byte	0x09
	.zero		1


	//   ....[29]....
        /*02cc*/ 	.word	0x00000ac0
        /*02d0*/ 	.word	0x000000ff
        /*02d4*/ 	.word	0x000000f0
        /*02d8*/ 	.short	0x0100
        /*02da*/ 	.byte	0x09
	.zero		1


	//   ....[30]....
        /*02dc*/ 	.word	0x00000ad0
        /*02e0*/ 	.word	0x000000ff
        /*02e4*/ 	.word	0x000000e8
        /*02e8*/ 	.short	0x0100
        /*02ea*/ 	.byte	0x09
	.zero		1


	//   ....[31]....
        /*02ec*/ 	.word	0x00000ae0
        /*02f0*/ 	.word	0x000000ff
        /*02f4*/ 	.word	0x000000f8
        /*02f8*/ 	.short	0x0100
        /*02fa*/ 	.byte	0x09
	.zero		1


	//   ....[32]....
        /*02fc*/ 	.word	0x00000c00
        /*0300*/ 	.word	0x000000ff
        /*0304*/ 	.word	0x00000100
        /*0308*/ 	.short	0x0100
        /*030a*/ 	.byte	0x0a
	.zero		1


	//   ....[33]....
        /*030c*/ 	.word	0x00000c10
        /*0310*/ 	.word	0x000000ff
        /*0314*/ 	.word	0x00000120
        /*0318*/ 	.short	0x0100
        /*031a*/ 	.byte	0x0a
	.zero		1


	//   ....[34]....
        /*031c*/ 	.word	0x00000c20
        /*0320*/ 	.word	0x000000ff
        /*0324*/ 	.word	0x00000108
        /*0328*/ 	.short	0x0100
        /*032a*/ 	.byte	0x0a
	.zero		1


	//   ....[35]....
        /*032c*/ 	.word	0x00000c30
        /*0330*/ 	.word	0x000000ff
        /*0334*/ 	.word	0x00000128
        /*0338*/ 	.short	0x0100
        /*033a*/ 	.byte	0x0a
	.zero		1


	//   ....[36]....
        /*033c*/ 	.word	0x00000c40
        /*0340*/ 	.word	0x000000ff
        /*0344*/ 	.word	0x00000110
        /*0348*/ 	.short	0x0100
        /*034a*/ 	.byte	0x0a
	.zero		1


	//   ....[37]....
        /*034c*/ 	.word	0x00000c50
        /*0350*/ 	.word	0x000000ff
        /*0354*/ 	.word	0x00000130
        /*0358*/ 	.short	0x0100
        /*035a*/ 	.byte	0x0a
	.zero		1


	//   ....[38]....
        /*035c*/ 	.word	0x00000c60
        /*0360*/ 	.word	0x000000ff
        /*0364*/ 	.word	0x00000118
        /*0368*/ 	.short	0x0100
        /*036a*/ 	.byte	0x0a
	.zero		1


	//   ....[39]....
        /*036c*/ 	.word	0x00000c70
        /*0370*/ 	.word	0x000000ff
        /*0374*/ 	.word	0x00000138
        /*0378*/ 	.short	0x0100
        /*037a*/ 	.byte	0x0a
	.zero		1


	//   ....[40]....
        /*037c*/ 	.word	0x00000d60
        /*0380*/ 	.word	0x000000ff
        /*0384*/ 	.word	0x00000140
        /*0388*/ 	.short	0x0100
        /*038a*/ 	.byte	0x09
	.zero		1


	//   ....[41]....
        /*038c*/ 	.word	0x00000d70
        /*0390*/ 	.word	0x000000ff
        /*0394*/ 	.word	0x00000150
        /*0398*/ 	.short	0x0100
        /*039a*/ 	.byte	0x09
	.zero		1


	//   ....[42]....
        /*039c*/ 	.word	0x00000d80
        /*03a0*/ 	.word	0x000000ff
        /*03a4*/ 	.word	0x00000148
        /*03a8*/ 	.short	0x0100
        /*03aa*/ 	.byte	0x09
	.zero		1


	//   ....[43]....
        /*03ac*/ 	.word	0x00000d90
        /*03b0*/ 	.word	0x000000ff
        /*03b4*/ 	.word	0x00000158
        /*03b8*/ 	.short	0x0100
        /*03ba*/ 	.byte	0x09
	.zero		1


	//   ....[44]....
        /*03bc*/ 	.word	0x00000e80
        /*03c0*/ 	.word	0x000000ff
        /*03c4*/ 	.word	0x00000160
        /*03c8*/ 	.short	0x0100
        /*03ca*/ 	.byte	0x08
	.zero		1


	//   ....[45]....
        /*03cc*/ 	.word	0x00001870
        /*03d0*/ 	.word	0x00000002
        /*03d4*/ 	.word	0x00000150
        /*03d8*/ 	.short	0x010a
        /*03da*/ 	.byte	0xff
	.zero		1


	//   ....[46]....
        /*03dc*/ 	.word	0x000018a0
        /*03e0*/ 	.word	0x00000002
        /*03e4*/ 	.word	0x00000140
        /*03e8*/ 	.short	0x0101
        /*03ea*/ 	.byte	0xff
	.zero		1


	//   ....[47]....
        /*03ec*/ 	.word	0x00001970
        /*03f0*/ 	.word	0x000000ff
        /*03f4*/ 	.word	0x00000050
        /*03f8*/ 	.short	0x010a
        /*03fa*/ 	.byte	0x08
	.zero		1


	//   ....[48]....
        /*03fc*/ 	.word	0x00001a70
        /*0400*/ 	.word	0x000000ff
        /*0404*/ 	.word	0x00000050
        /*0408*/ 	.short	0x010a
        /*040a*/ 	.byte	0x21
	.zero		1


	//   ....[49]....
        /*040c*/ 	.word	0x00001c20
        /*0410*/ 	.word	0x000000ff
        /*0414*/ 	.word	0x00000050
        /*0418*/ 	.short	0x010a
        /*041a*/ 	.byte	0x08
	.zero		1


	//   ....[50]....
        /*041c*/ 	.word	0x00001d40
        /*0420*/ 	.word	0x000000ff
        /*0424*/ 	.word	0x000000d8
        /*0428*/ 	.short	0x0101
        /*042a*/ 	.byte	0x05
	.zero		1


	//   ....[51]....
        /*042c*/ 	.word	0x00001d50
        /*0430*/ 	.word	0x000000ff
        /*0434*/ 	.word	0x00000050
        /*0438*/ 	.short	0x010a
        /*043a*/ 	.byte	0x08
	.zero		1


	//   ....[52]....
        /*043c*/ 	.word	0x00001dd0
        /*0440*/ 	.word	0x000000ff
        /*0444*/ 	.word	0x00000050
        /*0448*/ 	.short	0x010a
        /*044a*/ 	.byte	0x11
	.zero		1


	//   ....[53]....
        /*044c*/ 	.word	0x00001f60
        /*0450*/ 	.word	0x000000ff
        /*0454*/ 	.word	0x00000050
        /*0458*/ 	.short	0x010a
        /*045a*/ 	.byte	0x08
	.zero		1


	//   ....[54]....
        /*045c*/ 	.word	0x000020b0
        /*0460*/ 	.word	0x00000002
        /*0464*/ 	.word	0x000000e0
        /*0468*/ 	.short	0x010a
        /*046a*/ 	.byte	0xff
	.zero		1


	//   ....[55]....
        /*046c*/ 	.word	0x00002170
        /*0470*/ 	.word	0x00000002
        /*0474*/ 	.word	0x00000000
        /*0478*/ 	.short	0x0101
        /*047a*/ 	.byte	0xff
	.zero		1


	//   ....[56]....
        /*047c*/ 	.word	0x000026d0
        /*0480*/ 	.word	0x000000ff
        /*0484*/ 	.word	0x00000000
        /*0488*/ 	.short	0x010a
        /*048a*/ 	.byte	0x04
	.zero		1


	//   ....[57]....
        /*048c*/ 	.word	0x00002760
        /*0490*/ 	.word	0x000000ff
        /*0494*/ 	.word	0x00000000
        /*0498*/ 	.short	0x010a
        /*049a*/ 	.byte	0x04
	.zero		1


	//   ....[58]....
        /*049c*/ 	.word	0x000027f0
        /*04a0*/ 	.word	0x000000ff
        /*04a4*/ 	.word	0x00000000
        /*04a8*/ 	.short	0x010a
        /*04aa*/ 	.byte	0x04
	.zero		1


	//   ....[59]....
        /*04ac*/ 	.word	0x00002880
        /*04b0*/ 	.word	0x000000ff
        /*04b4*/ 	.word	0x00000000
        /*04b8*/ 	.short	0x010a
        /*04ba*/ 	.byte	0x04
	.zero		1


	//   ....[60]....
        /*04bc*/ 	.word	0x00002910
        /*04c0*/ 	.word	0x000000ff
        /*04c4*/ 	.word	0x00000000
        /*04c8*/ 	.short	0x010a
        /*04ca*/ 	.byte	0x04
	.zero		1


	//   ....[61]....
        /*04cc*/ 	.word	0x000029a0
        /*04d0*/ 	.word	0x000000ff
        /*04d4*/ 	.word	0x00000000
        /*04d8*/ 	.short	0x010a
        /*04da*/ 	.byte	0x04
	.zero		1


	//   ....[62]....
        /*04dc*/ 	.word	0x00002a30
        /*04e0*/ 	.word	0x000000ff
        /*04e4*/ 	.word	0x00000000
        /*04e8*/ 	.short	0x010a
        /*04ea*/ 	.byte	0x04
	.zero		1


	//   ....[63]....
        /*04ec*/ 	.word	0x00002ac0
        /*04f0*/ 	.word	0x000000ff
        /*04f4*/ 	.word	0x00000000
        /*04f8*/ 	.short	0x010a
        /*04fa*/ 	.byte	0x04
	.zero		1


	//   ....[64]....
        /*04fc*/ 	.word	0x00002b50
        /*0500*/ 	.word	0x000000ff
        /*0504*/ 	.word	0x00000000
        /*0508*/ 	.short	0x010a
        /*050a*/ 	.byte	0x04
	.zero		1


	//   ....[65]....
        /*050c*/ 	.word	0x00002bf0
        /*0510*/ 	.word	0x00000000
        /*0514*/ 	.word	0x00000000
        /*0518*/ 	.short	0x010a
        /*051a*/ 	.byte	0xff
	.zero		1


	//   ....[66]....
        /*051c*/ 	.word	0x00002d20
        /*0520*/ 	.word	0x00000000
        /*0524*/ 	.word	0x00000140
        /*0528*/ 	.short	0x010a
        /*052a*/ 	.byte	0xff
	.zero		1


	//   ....[67]....
        /*052c*/ 	.word	0x00002d90
        /*0530*/ 	.word	0x00000000
        /*0534*/ 	.word	0x00000000
        /*0538*/ 	.short	0x0101
        /*053a*/ 	.byte	0xff
	.zero		1


	//   ....[68]....
        /*053c*/ 	.word	0x00002db0
        /*0540*/ 	.word	0x000000ff
        /*0544*/ 	.word	0x000000f0
        /*0548*/ 	.short	0x010a
        /*054a*/ 	.byte	0x05
	.zero		1


	//   ....[69]....
        /*054c*/ 	.word	0x00002ed0
        /*0550*/ 	.word	0x00000000
        /*0554*/ 	.word	0x000000e0
        /*0558*/ 	.short	0x010a
        /*055a*/ 	.byte	0xff
	.zero		1


	//   ....[70]....
        /*055c*/ 	.word	0x00002fd0
        /*0560*/ 	.word	0x00000000
        /*0564*/ 	.word	0x00000000
        /*0568*/ 	.short	0x0101
        /*056a*/ 	.byte	0xff
	.zero		1


	//   ....[71]....
        /*056c*/ 	.word	0x00003060
        /*0570*/ 	.word	0x000000ff
        /*0574*/ 	.word	0x000000f0
        /*0578*/ 	.short	0x0106
        /*057a*/ 	.byte	0x05
	.zero		1


	//   ....[72]....
        /*057c*/ 	.word	0x00003080
        /*0580*/ 	.word	0x000000ff
        /*0584*/ 	.word	0x000000f0
        /*0588*/ 	.short	0x010a
        /*058a*/ 	.byte	0x05
	.zero		1


	//   ....[73]....
        /*058c*/ 	.word	0x00003110
        /*0590*/ 	.word	0x000000ff
        /*0594*/ 	.word	0x000000f0
        /*0598*/ 	.short	0x0106
        /*059a*/ 	.byte	0x04
	.zero		1


	//   ....[74]....
        /*059c*/ 	.word	0x00003150
        /*05a0*/ 	.word	0x00000000
        /*05a4*/ 	.word	0x000000f0
        /*05a8*/ 	.short	0x010a
        /*05aa*/ 	.byte	0xff
	.zero		1


	//   ....[75]....
        /*05ac*/ 	.word	0x00003390
        /*05b0*/ 	.word	0x000000ff
        /*05b4*/ 	.word	0x00000008
        /*05b8*/ 	.short	0x010a
        /*05ba*/ 	.byte	0x07
	.zero		1


	//   ....[76]....
        /*05bc*/ 	.word	0x000033b0
        /*05c0*/ 	.word	0x000000ff
        /*05c4*/ 	.word	0x00000008
        /*05c8*/ 	.short	0x010a
        /*05ca*/ 	.byte	0x07
	.zero		1


	//   ....[77]....
        /*05cc*/ 	.word	0x00003540
        /*05d0*/ 	.word	0x000000ff
        /*05d4*/ 	.word	0x00000008
        /*05d8*/ 	.short	0x010a
        /*05da*/ 	.byte	0x07
	.zero		1


	//   ....[78]....
        /*05dc*/ 	.word	0x00003560
        /*05e0*/ 	.word	0x000000ff
        /*05e4*/ 	.word	0x00000008
        /*05e8*/ 	.short	0x010a
        /*05ea*/ 	.byte	0x07
	.zero		1


	//   ....[79]....
        /*05ec*/ 	.word	0x00003620
        /*05f0*/ 	.word	0x000000ff
        /*05f4*/ 	.word	0x00000000
        /*05f8*/ 	.short	0x0101
        /*05fa*/ 	.byte	0x04
	.zero		1


	//   ....[80]....
        /*05fc*/ 	.word	0x00003960
        /*0600*/ 	.word	0x00000000
        /*0604*/ 	.word	0x000000e0
        /*0608*/ 	.short	0x010a
        /*060a*/ 	.byte	0xff
	.zero		1


	//   ....[81]....
        /*060c*/ 	.word	0x00003a20
        /*0610*/ 	.word	0x00000000
        /*0614*/ 	.word	0x00000000
        /*0618*/ 	.short	0x0101
        /*061a*/ 	.byte	0xff
	.zero		1


	//   ....[82]....
        /*061c*/ 	.word	0x00003ae0
        /*0620*/ 	.word	0x000000ff
        /*0624*/ 	.word	0x00000000
        /*0628*/ 	.short	0x010a
        /*062a*/ 	.byte	0x08
	.zero		1


	//   ....[83]....
        /*062c*/ 	.word	0x00003af0
        /*0630*/ 	.word	0x000000ff
        /*0634*/ 	.word	0x00000120
        /*0638*/ 	.short	0x010a
        /*063a*/ 	.byte	0x09
	.zero		1


	//   ....[84]....
        /*063c*/ 	.word	0x00003ba0
        /*0640*/ 	.word	0x000000ff
        /*0644*/ 	.word	0x00000000
        /*0648*/ 	.short	0x010a
        /*064a*/ 	.byte	0x08
	.zero		1


	//   ....[85]....
        /*064c*/ 	.word	0x00003cd0
        /*0650*/ 	.word	0x000000ff
        /*0654*/ 	.word	0x00000000
        /*0658*/ 	.short	0x010a
        /*065a*/ 	.byte	0x1e
	.zero		1


	//   ....[86]....
        /*065c*/ 	.word	0x00003fd0
        /*0660*/ 	.word	0x000000ff
        /*0664*/ 	.word	0x00000000
        /*0668*/ 	.short	0x010a
        /*066a*/ 	.byte	0x08
	.zero		1


	//   ....[87]....
        /*066c*/ 	.word	0x00004060
        /*0670*/ 	.word	0x000000ff
        /*0674*/ 	.word	0x00000000
        /*0678*/ 	.short	0x010a
        /*067a*/ 	.byte	0x08
	.zero		1


	//   ....[88]....
        /*067c*/ 	.word	0x000040f0
        /*0680*/ 	.word	0x000000ff
        /*0684*/ 	.word	0x00000000
        /*0688*/ 	.short	0x010a
        /*068a*/ 	.byte	0x08
	.zero		1


	//   ....[89]....
        /*068c*/ 	.word	0x00004190
        /*0690*/ 	.word	0x00000000
        /*0694*/ 	.word	0x00000000
        /*0698*/ 	.short	0x010a
        /*069a*/ 	.byte	0xff
	.zero		1


	//   ....[90]....
        /*069c*/ 	.word	0x000041d0
        /*06a0*/ 	.word	0x00000000
        /*06a4*/ 	.word	0x00000000
        /*06a8*/ 	.short	0x010a
        /*06aa*/ 	.byte	0xff
	.zero		1


	//   ....[91]....
        /*06ac*/ 	.word	0x00004240
        /*06b0*/ 	.word	0x000000ff
        /*06b4*/ 	.word	0x00000000
        /*06b8*/ 	.short	0x0101
        /*06ba*/ 	.byte	0x06
	.zero		1


	//   ....[92]....
        /*06bc*/ 	.word	0x00004280
        /*06c0*/ 	.word	0x000000ff
        /*06c4*/ 	.word	0x00000160
        /*06c8*/ 	.short	0x010a
        /*06ca*/ 	.byte	0x07
	.zero		1


	//   ....[93]....
        /*06cc*/ 	.word	0x000042d0
        /*06d0*/ 	.word	0x000000ff
        /*06d4*/ 	.word	0x00000000
        /*06d8*/ 	.short	0x0101
        /*06da*/ 	.byte	0x06
	.zero		1


	//   ....[94]....
        /*06dc*/ 	.word	0x000046e0
        /*06e0*/ 	.word	0x00000000
        /*06e4*/ 	.word	0x000000e0
        /*06e8*/ 	.short	0x010a
        /*06ea*/ 	.byte	0xff
	.zero		1


	//   ....[95]....
        /*06ec*/ 	.word	0x000047a0
        /*06f0*/ 	.word	0x00000000
        /*06f4*/ 	.word	0x00000000
        /*06f8*/ 	.short	0x0101
        /*06fa*/ 	.byte	0xff
	.zero		1


	//   ....[96]....
        /*06fc*/ 	.word	0x00004ac0
        /*0700*/ 	.word	0x000000ff
        /*0704*/ 	.word	0x000000d8
        /*0708*/ 	.short	0x010a
        /*070a*/ 	.byte	0x05
	.zero		1


	//   ....[97]....
        /*070c*/ 	.word	0x00004ce0
        /*0710*/ 	.word	0x000000ff
        /*0714*/ 	.word	0x000000b8
        /*0718*/ 	.short	0x010a
        /*071a*/ 	.byte	0x10
	.zero		1


	//   ....[98]....
        /*071c*/ 	.word	0x00004ee0
        /*0720*/ 	.word	0x000000ff
        /*0724*/ 	.word	0x000000a0
        /*0728*/ 	.short	0x010b
        /*072a*/ 	.byte	0x10
	.zero		1


	//   ....[99]....
        /*072c*/ 	.word	0x00004f30
        /*0730*/ 	.word	0x000000ff
        /*0734*/ 	.word	0x00000000
        /*0738*/ 	.short	0x0101
        /*073a*/ 	.byte	0x11
	.zero		1


	//   ....[100]....
        /*073c*/ 	.word	0x00004f70
        /*0740*/ 	.word	0x000000ff
        /*0744*/ 	.word	0x000000b8
        /*0748*/ 	.short	0x010a
        /*074a*/ 	.byte	0x0e
	.zero		1


	//   ....[101]....
        /*074c*/ 	.word	0x000051b0
        /*0750*/ 	.word	0x000000ff
        /*0754*/ 	.word	0x000000a0
        /*0758*/ 	.short	0x010b
        /*075a*/ 	.byte	0x0e
	.zero		1


	//   ....[102]....
        /*075c*/ 	.word	0x00005220
        /*0760*/ 	.word	0x000000ff
        /*0764*/ 	.word	0x00000000
        /*0768*/ 	.short	0x0101
        /*076a*/ 	.byte	0x10
	.zero		1


	//   ....[103]....
        /*076c*/ 	.word	0x00005270
        /*0770*/ 	.word	0x000000ff
        /*0774*/ 	.word	0x00000000
        /*0778*/ 	.short	0x010a
        /*077a*/ 	.byte	0x04
	.zero		1


	//   ....[104]....
        /*077c*/ 	.word	0x00005300
        /*0780*/ 	.word	0x000000ff
        /*0784*/ 	.word	0x00000000
        /*0788*/ 	.short	0x010a
        /*078a*/ 	.byte	0x04
	.zero		1


	//   ....[105]....
        /*078c*/ 	.word	0x000053a0
        /*0790*/ 	.word	0x00000000
        /*0794*/ 	.word	0x00000000
        /*0798*/ 	.short	0x010a
        /*079a*/ 	.byte	0xff
	.zero		1


	//   ....[106]....
        /*079c*/ 	.word	0x00005640
        /*07a0*/ 	.word	0x00000000
        /*07a4*/ 	.word	0x000000e0
        /*07a8*/ 	.short	0x010a
        /*07aa*/ 	.byte	0xff
	.zero		1


	//   ....[107]....
        /*07ac*/ 	.word	0x00005700
        /*07b0*/ 	.word	0x00000000
        /*07b4*/ 	.word	0x00000000
        /*07b8*/ 	.short	0x0101
        /*07ba*/ 	.byte	0xff
	.zero		1


	//   ....[108]....
        /*07bc*/ 	.word	0x00006230
        /*07c0*/ 	.word	0x00000002
        /*07c4*/ 	.word	0x000000a0
        /*07c8*/ 	.short	0x010a
        /*07ca*/ 	.byte	0xff
	.zero		1


	//   ....[109]....
        /*07cc*/ 	.word	0x00006290
        /*07d0*/ 	.word	0x00000010
        /*07d4*/ 	.word	0x00000100
        /*07d8*/ 	.short	0x010a
        /*07da*/ 	.byte	0xff
	.zero		1


	//   ....[110]....
        /*07dc*/ 	.word	0x00006480
        /*07e0*/ 	.word	0x00000002
        /*07e4*/ 	.word	0x000000a0
        /*07e8*/ 	.short	0x010a
        /*07ea*/ 	.byte	0xff
	.zero		1


	//   ....[111]....
        /*07ec*/ 	.word	0x00006640
        /*07f0*/ 	.word	0x00000083
        /*07f4*/ 	.word	0x00000100
        /*07f8*/ 	.short	0x010a
        /*07fa*/ 	.byte	0xff
	.zero		1


	//   ....[112]....
        /*07fc*/ 	.word	0x00006860
        /*0800*/ 	.word	0x00000083
        /*0804*/ 	.word	0x00000000
        /*0808*/ 	.short	0x0101
        /*080a*/ 	.byte	0xff
	.zero		1


	//   ....[113]....
        /*080c*/ 	.word	0x0000a310
        /*0810*/ 	.word	0x00000000
        /*0814*/ 	.word	0x00000000
        /*0818*/ 	.short	0x0101
        /*081a*/ 	.byte	0xff
	.zero		1


	//   ....[114]....
        /*081c*/ 	.word	0x0000a3d0
        /*0820*/ 	.word	0x00000002
        /*0824*/ 	.word	0x000000a0
        /*0828*/ 	.short	0x010a
        /*082a*/ 	.byte	0xff
	.zero		1


	//   ....[115]....
        /*082c*/ 	.word	0x0000a650
        /*0830*/ 	.word	0x00000000
        /*0834*/ 	.word	0x00000000
        /*0838*/ 	.short	0x0101
        /*083a*/ 	.byte	0xff
	.zero		1


	//   ....[116]....
        /*083c*/ 	.word	0x0000a670
        /*0840*/ 	.word	0x00000002
        /*0844*/ 	.word	0x00000150
        /*0848*/ 	.short	0x010a
        /*084a*/ 	.byte	0xff
	.zero		1


	//   ....[117]....
        /*084c*/ 	.word	0x0000a6d0
        /*0850*/ 	.word	0x00000002
        /*0854*/ 	.word	0x00000050
        /*0858*/ 	.short	0x010a
        /*085a*/ 	.byte	0xff
	.zero		1


	//   ....[118]....
        /*085c*/ 	.word	0x0000a730
        /*0860*/ 	.word	0x00000002
        /*0864*/ 	.word	0x00000050
        /*0868*/ 	.short	0x010a
        /*086a*/ 	.byte	0xff
	.zero		1


	//   ....[119]....
        /*086c*/ 	.word	0x0000a780
        /*0870*/ 	.word	0x00000002
        /*0874*/ 	.word	0x000000e0
        /*0878*/ 	.short	0x010a
        /*087a*/ 	.byte	0xff
	.zero		1


	//   ....[120]....
        /*087c*/ 	.word	0x0000a7e0
        /*0880*/ 	.word	0x00000000
        /*0884*/ 	.word	0x00000000
        /*0888*/ 	.short	0x010a
        /*088a*/ 	.byte	0xff
	.zero		1


	//   ....[121]....
        /*088c*/ 	.word	0x0000a840
        /*0890*/ 	.word	0x00000000
        /*0894*/ 	.word	0x00000000
        /*0898*/ 	.short	0x010a
        /*089a*/ 	.byte	0xff
	.zero		1


	//   ....[122]....
        /*089c*/ 	.word	0x0000a8a0
        /*08a0*/ 	.word	0x00000000
        /*08a4*/ 	.word	0x00000000
        /*08a8*/ 	.short	0x010a
        /*08aa*/ 	.byte	0xff
	.zero		1


	//   ....[123]....
        /*08ac*/ 	.word	0x0000a900
        /*08b0*/ 	.word	0x00000000
        /*08b4*/ 	.word	0x00000000
        /*08b8*/ 	.short	0x010a
        /*08ba*/ 	.byte	0xff
	.zero		1


	//   ....[124]....
        /*08bc*/ 	.word	0x0000a960
        /*08c0*/ 	.word	0x00000000
        /*08c4*/ 	.word	0x00000000
        /*08c8*/ 	.short	0x010a
        /*08ca*/ 	.byte	0xff
	.zero		1


	//   ....[125]....
        /*08cc*/ 	.word	0x0000a9c0
        /*08d0*/ 	.word	0x00000000
        /*08d4*/ 	.word	0x00000000
        /*08d8*/ 	.short	0x010a
        /*08da*/ 	.byte	0xff
	.zero		1


	//   ....[126]....
        /*08dc*/ 	.word	0x0000aa20
        /*08e0*/ 	.word	0x00000000
        /*08e4*/ 	.word	0x00000000
        /*08e8*/ 	.short	0x010a
        /*08ea*/ 	.byte	0xff
	.zero		1


	//   ....[127]....
        /*08ec*/ 	.word	0x0000aa80
        /*08f0*/ 	.word	0x00000000
        /*08f4*/ 	.word	0x00000000
        /*08f8*/ 	.short	0x010a
        /*08fa*/ 	.byte	0xff
	.zero		1


	//   ....[128]....
        /*08fc*/ 	.word	0x0000aae0
        /*0900*/ 	.word	0x00000000
        /*0904*/ 	.word	0x00000000
        /*0908*/ 	.short	0x010a
        /*090a*/ 	.byte	0xff
	.zero		1


	//   ....[129]....
        /*090c*/ 	.word	0x0000ab30
        /*0910*/ 	.word	0x00000000
        /*0914*/ 	.word	0x00000140
        /*0918*/ 	.short	0x010a
        /*091a*/ 	.byte	0xff
	.zero		1


	//   ....[130]....
        /*091c*/ 	.word	0x0000ab90
        /*0920*/ 	.word	0x00000000
        /*0924*/ 	.word	0x000000f0
        /*0928*/ 	.short	0x010a
        /*092a*/ 	.byte	0xff
	.zero		1


	//   ....[131]....
        /*092c*/ 	.word	0x0000abe0
        /*0930*/ 	.word	0x00000000
        /*0934*/ 	.word	0x000000e0
        /*0938*/ 	.short	0x010a
        /*093a*/ 	.byte	0xff
	.zero		1


	//   ....[132]....
        /*093c*/ 	.word	0x0000ac40
        /*0940*/ 	.word	0x00000000
        /*0944*/ 	.word	0x000000f0
        /*0948*/ 	.short	0x010a
        /*094a*/ 	.byte	0xff
	.zero		1


	//   ....[133]....
        /*094c*/ 	.word	0x0000aca0
        /*0950*/ 	.word	0x00000004
        /*0954*/ 	.word	0x00000008
        /*0958*/ 	.short	0x010a
        /*095a*/ 	.byte	0xff
	.zero		1


	//   ....[134]....
        /*095c*/ 	.word	0x0000ad80
        /*0960*/ 	.word	0x00000002
        /*0964*/ 	.word	0x00000008
        /*0968*/ 	.short	0x010a
        /*096a*/ 	.byte	0xff
	.zero		1


	//   ....[135]....
        /*096c*/ 	.word	0x0000add0
        /*0970*/ 	.word	0x00000000
        /*0974*/ 	.word	0x000000e0
        /*0978*/ 	.short	0x010a
        /*097a*/ 	.byte	0xff
	.zero		1


	//   ....[136]....
        /*097c*/ 	.word	0x0000ae30
        /*0980*/ 	.word	0x00000000
        /*0984*/ 	.word	0x00000120
        /*0988*/ 	.short	0x010a
        /*098a*/ 	.byte	0xff
	.zero		1


	//   ....[137]....
        /*098c*/ 	.word	0x0000ae90
        /*0990*/ 	.word	0x00000000
        /*0994*/ 	.word	0x00000000
        /*0998*/ 	.short	0x010a
        /*099a*/ 	.byte	0xff
	.zero		1


	//   ....[138]....
        /*099c*/ 	.word	0x0000aef0
        /*09a0*/ 	.word	0x00000000
        /*09a4*/ 	.word	0x00000000
        /*09a8*/ 	.short	0x010a
        /*09aa*/ 	.byte	0xff
	.zero		1


	//   ....[139]....
        /*09ac*/ 	.word	0x0000af50
        /*09b0*/ 	.word	0x00000000
        /*09b4*/ 	.word	0x00000000
        /*09b8*/ 	.short	0x010a
        /*09ba*/ 	.byte	0xff
	.zero		1


	//   ....[140]....
        /*09bc*/ 	.word	0x0000afb0
        /*09c0*/ 	.word	0x00000000
        /*09c4*/ 	.word	0x00000000
        /*09c8*/ 	.short	0x010a
        /*09ca*/ 	.byte	0xff
	.zero		1


	//   ....[141]....
        /*09cc*/ 	.word	0x0000b010
        /*09d0*/ 	.word	0x00000000
        /*09d4*/ 	.word	0x00000160
        /*09d8*/ 	.short	0x010a
        /*09da*/ 	.byte	0xff
	.zero		1


	//   ....[142]....
        /*09dc*/ 	.word	0x0000b060
        /*09e0*/ 	.word	0x00000000
        /*09e4*/ 	.word	0x000000e0
        /*09e8*/ 	.short	0x010a
        /*09ea*/ 	.byte	0xff
	.zero		1


	//   ....[143]....
        /*09ec*/ 	.word	0x0000b0c0
        /*09f0*/ 	.word	0x00000000
        /*09f4*/ 	.word	0x000000d8
        /*09f8*/ 	.short	0x010a
        /*09fa*/ 	.byte	0xff
	.zero		1


	//   ....[144]....
        /*09fc*/ 	.word	0x0000b120
        /*0a00*/ 	.word	0x00000000
        /*0a04*/ 	.word	0x000000b8
        /*0a08*/ 	.short	0x010a
        /*0a0a*/ 	.byte	0xff
	.zero		1


	//   ....[145]....
        /*0a0c*/ 	.word	0x0000b180
        /*0a10*/ 	.word	0x00000000
        /*0a14*/ 	.word	0x000000b8
        /*0a18*/ 	.short	0x010a
        /*0a1a*/ 	.byte	0xff
	.zero		1


	//   ....[146]....
        /*0a1c*/ 	.word	0x0000b1e0
        /*0a20*/ 	.word	0x00000000
        /*0a24*/ 	.word	0x00000000
        /*0a28*/ 	.short	0x010a
        /*0a2a*/ 	.byte	0xff
	.zero		1


	//   ....[147]....
        /*0a2c*/ 	.word	0x0000b240
        /*0a30*/ 	.word	0x00000000
        /*0a34*/ 	.word	0x00000000
        /*0a38*/ 	.short	0x010a
        /*0a3a*/ 	.byte	0xff
	.zero		1


	//   ....[148]....
        /*0a3c*/ 	.word	0x0000b290
        /*0a40*/ 	.word	0x00000000
        /*0a44*/ 	.word	0x000000e0
        /*0a48*/ 	.short	0x010a
        /*0a4a*/ 	.byte	0xff
	.zero		1


	//   ....[149]....
        /*0a4c*/ 	.word	0x0000b2e0
        /*0a50*/ 	.word	0x00000002
        /*0a54*/ 	.word	0x000000a0
        /*0a58*/ 	.short	0x010a
        /*0a5a*/ 	.byte	0xff
	.zero		1


	//   ....[150]....
        /*0a5c*/ 	.word	0x0000b330
        /*0a60*/ 	.word	0x00000083
        /*0a64*/ 	.word	0x00000100
        /*0a68*/ 	.short	0x010a
        /*0a6a*/ 	.byte	0xff
	.zero		1


	//----- nvinfo : EIATTR_NUM_MBARRIERS
	.align		4
.L_49:
        /*0a6c*/ 	.byte	0x03, 0x38
        /*0a6e*/ 	.short	0x002d


	//----- nvinfo : EIATTR_EXIT_INSTR_OFFSETS
	.align		4
        /*0a70*/ 	.byte	0x04, 0x1c
        /*0a72*/ 	.short	(.L_51 - .L_50)


	//   ....[0]....
.L_50:
        /*0a74*/ 	.word	0x00002c20


	//   ....[1]....
        /*0a78*/ 	.word	0x00003120


	//   ....[2]....
        /*0a7c*/ 	.word	0x00003180


	//   ....[3]....
        /*0a80*/ 	.word	0x00004500


	//   ....[4]....
        /*0a84*/ 	.word	0x000053d0


	//   ....[5]....
        /*0a88*/ 	.word	0x00005410


	//   ....[6]....
        /*0a8c*/ 	.word	0x0000a540


	//   ....[7]....
        /*0a90*/ 	.word	0x0000a5c0


	//   ....[8]....
        /*0a94*/ 	.word	0x0000a5f0


	//   ....[9]....
        /*0a98*/ 	.word	0x0000a660


	//----- nvinfo : EIATTR_MAX_THREADS
	.align		4
.L_51:
        /*0a9c*/ 	.byte	0x04, 0x05
        /*0a9e*/ 	.short	(.L_53 - .L_52)
.L_52:
        /*0aa0*/ 	.word	0x00000100
        /*0aa4*/ 	.word	0x00000001
        /*0aa8*/ 	.word	0x00000001


	//----- nvinfo : EIATTR_CRS_STACK_SIZE
	.align		4
.L_53:
        /*0aac*/ 	.byte	0x04, 0x1e
        /*0aae*/ 	.short	(.L_55 - .L_54)
.L_54:
        /*0ab0*/ 	.word	0x00000000


	//----- nvinfo : EIATTR_CBANK_PARAM_SIZE
	.align		4
.L_55:
        /*0ab4*/ 	.byte	0x03, 0x19
        /*0ab6*/ 	.short	0x0800


	//----- nvinfo : EIATTR_PARAM_CBANK
	.align		4
        /*0ab8*/ 	.byte	0x04, 0x0a
        /*0aba*/ 	.short	(.L_57 - .L_56)
	.align		4
.L_56:
        /*0abc*/ 	.word	index@(.nv.constant0._ZN7cutlass13device_kernelINS_4gemm6kernel13GemmUniversalIN4cute5tupleIJiiiiEEENS1_10collective13CollectiveMmaINS1_35MainloopSm100TmaUmmaWarpSpecializedILi10ELi2ELi4ENS5_IJNS4_1CILi2EEENSA_ILi1EEESC_EEEEENS5_IJNSA_ILi256EEENSA_ILi64EEESG_EEENS_6half_tENS5_IJlSC_lEEESI_SJ_NS4_8TiledMMAINS4_8MMA_AtomIJNS4_26SM100_MMA_F16BF16_2x1SM_SSISI_SI_fLi256ELi64ELNS4_4UMMA5MajorE0ELSO_0ELNSN_7ScaleInE0ELSP_0EEEEEENS4_6LayoutINS5_IJSC_SC_SC_EEENS5_IJNSA_ILi0EEESU_SU_EEEEENS5_IJNS4_10UnderscoreESX_SX_EEEEENS4_18SM100_TMA_2SM_LOADENS4_14ComposedLayoutINS4_7SwizzleILi3ELi4ELi3EEENS4_18smem_ptr_flag_bitsILi16EEENSS_INS5_IJNSA_ILi8EEESG_EEENS5_IJSG_SC_EEEEEEEvNS4_8identityES10_S1A_vS1B_EENS_8epilogue10collective18CollectiveEpilogueINS1D_23Sm100TmaWarpSpecializedILi3ELi2ELi32ELb1ELb0EEEJNS5_IJNSA_ILi128EEESG_SG_EEENS5_IJNSS_IS1I_SC_EENSS_INSA_ILi32EEESC_EEEEESI_SJ_SI_SJ_NS1D_6fusion15FusionCallbacksIS1H_NS1O_13LinCombEltActINS1D_6thread7SigmoidESI_fSI_fLNS_15FloatRoundStyleE2EEES1J_S1N_JEEENS4_5SM1004TMEM4LOAD26SM100_TMEM_LOAD_32dp32b32xENS4_13SM90_TMA_LOADENS11_INS12_ILi2ELi4ELi3EEES15_NSS_INS5_IJS16_S1L_EEENS5_IJS1L_SC_EEEEEEENS4_39AutoVectorizingCopyWithAssumedAlignmentILi128EEENS4_14SM90_TMA_STOREES25_S27_S27_EEEvvEEEEvNT_6ParamsE)
        /*0ac0*/ 	.short	0x0380
        /*0ac2*/ 	.short	0x0800


	//----- nvinfo : EIATTR_SW_WAR
	.align		4
.L_57:
        /*0ac4*/ 	.byte	0x04, 0x36
        /*0ac6*/ 	.short	(.L_59 - .L_58)
.L_58:
        /*0ac8*/ 	.word	0x00000008
.L_59:


//--------------------- .nv.callgraph             --------------------------
	.section	.nv.callgraph,"",@"SHT_CUDA_CALLGRAPH"
	.align	4
	.sectionentsize	8
	.align		4
        /*0000*/ 	.word	0x00000000
	.align		4
        /*0004*/ 	.word	0xffffffff
	.align		4
        /*0008*/ 	.word	index@(_ZN7cutlass13device_kernelINS_4gemm6kernel13GemmUniversalIN4cute5tupleIJiiiiEEENS1_10collective13CollectiveMmaINS1_35MainloopSm100TmaUmmaWarpSpecializedILi10ELi2ELi4ENS5_IJNS4_1CILi2EEENSA_ILi1EEESC_EEEEENS5_IJNSA_ILi256EEENSA_ILi64EEESG_EEENS_6half_tENS5_IJlSC_lEEESI_SJ_NS4_8TiledMMAINS4_8MMA_AtomIJNS4_26SM100_MMA_F16BF16_2x1SM_SSISI_SI_fLi256ELi64ELNS4_4UMMA5MajorE0ELSO_0ELNSN_7ScaleInE0ELSP_0EEEEEENS4_6LayoutINS5_IJSC_SC_SC_EEENS5_IJNSA_ILi0EEESU_SU_EEEEENS5_IJNS4_10UnderscoreESX_SX_EEEEENS4_18SM100_TMA_2SM_LOADENS4_14ComposedLayoutINS4_7SwizzleILi3ELi4ELi3EEENS4_18smem_ptr_flag_bitsILi16EEENSS_INS5_IJNSA_ILi8EEESG_EEENS5_IJSG_SC_EEEEEEEvNS4_8identityES10_S1A_vS1B_EENS_8epilogue10collective18CollectiveEpilogueINS1D_23Sm100TmaWarpSpecializedILi3ELi2ELi32ELb1ELb0EEEJNS5_IJNSA_ILi128EEESG_SG_EEENS5_IJNSS_IS1I_SC_EENSS_INSA_ILi32EEESC_EEEEESI_SJ_SI_SJ_NS1D_6fusion15FusionCallbacksIS1H_NS1O_13LinCombEltActINS1D_6thread7SigmoidESI_fSI_fLNS_15FloatRoundStyleE2EEES1J_S1N_JEEENS4_5SM1004TMEM4LOAD26SM100_TMEM_LOAD_32dp32b32xENS4_13SM90_TMA_LOADENS11_INS12_ILi2ELi4ELi3EEES15_NSS_INS5_IJS16_S1L_EEENS5_IJS1L_SC_EEEEEEENS4_39AutoVectorizingCopyWithAssumedAlignmentILi128EEENS4_14SM90_TMA_STOREES25_S27_S27_EEEvvEEEEvNT_6ParamsE)
	.align		4
        /*000c*/ 	.word	index@(__assertfail)
	.align		4
        /*0010*/ 	.word	0x00000000
	.align		4
        /*0014*/ 	.word	0xfffffffe
	.align		4
        /*0018*/ 	.word	0x00000000
	.align		4
        /*001c*/ 	.word	0xfffffffd
	.align		4
        /*0020*/ 	.word	0x00000000
	.align		4
        /*0024*/ 	.word	0xfffffffc


//--------------------- .nv.constant4             --------------------------
	.section	.nv.constant4,"a",@progbits
	.align	8
	.align		8
.nv.constant4:
        /*0000*/ 	.dword	__assertfail
	.align		8
        /*0008*/ 	.dword	__unnamed_1
	.align		8
        /*0010*/ 	.dword	__unnamed_2
	.align		8
        /*0018*/ 	.dword	_ZN39_INTERNAL_ed356eb8_4_k_cu_f550fe1e_33004cuda3std3__45__cpo5beginE
	.align		8
        /*0020*/ 	.dword	_ZN39_INTERNAL_ed356eb8_4_k_cu_f550fe1e_33004cuda3std3__45__cpo3endE
	.align		8
        /*0028*/ 	.dword	_ZN39_INTERNAL_ed356eb8_4_k_cu_f550fe1e_33004cuda3std3__45__cpo6cbeginE
	.align		8
        /*0030*/ 	.dword	_ZN39_INTERNAL_ed356eb8_4_k_cu_f550fe1e_33004cuda3std3__45__cpo4cendE
	.align		8
        /*0038*/ 	.dword	_ZN39_INTERNAL_ed356eb8_4_k_cu_f550fe1e_33004cuda3std3__441_GLOBAL__N__ed356eb8_4_k_cu_f550fe1e_33006ignoreE
	.align		8
        /*0040*/ 	.dword	_ZN39_INTERNAL_ed356eb8_4_k_cu_f550fe1e_33004cuda3std3__419piecewise_constructE
	.align		8
        /*0048*/ 	.dword	_ZN39_INTERNAL_ed356eb8_4_k_cu_f550fe1e_33004cuda3std3__48in_placeE
	.align		8
        /*0050*/ 	.dword	_ZN39_INTERNAL_ed356eb8_4_k_cu_f550fe1e_33004cuda3std6ranges3__45__cpo4swapE
	.align		8
        /*0058*/ 	.dword	_ZN39_INTERNAL_ed356eb8_4_k_cu_f550fe1e_33004cuda3std6ranges3__45__cpo9iter_moveE
	.align		8
        /*0060*/ 	.dword	_ZN39_INTERNAL_ed356eb8_4_k_cu_f550fe1e_33004cute7productE
	.align		8
        /*0068*/ 	.dword	_ZN39_INTERNAL_ed356eb8_4_k_cu_f550fe1e_33004cute1_E
	.align		8
        /*0070*/ 	.dword	$str$25
	.align		8
        /*0078*/ 	.dword	$str$26
	.align		8
        /*0080*/ 	.dword	$str$27
	.align		8
        /*0088*/ 	.dword	$str$28


//--------------------- .text._ZN7cutlass13device_kernelINS_4gemm6kernel13GemmUniversalIN4cute5tupleIJiiiiEEENS1_10collective13CollectiveMmaINS1_35MainloopSm100TmaUmmaWarpSpecializedILi10ELi2ELi4ENS5_IJNS4_1CILi2EEENSA_ILi1EEESC_EEEEENS5_IJNSA_ILi256EEENSA_ILi64EEESG_EEENS_6half_tENS5_IJlSC_lEEESI_SJ_NS4_8TiledMMAINS4_8MMA_AtomIJNS4_26SM100_MMA_F16BF16_2x1SM_SSISI_SI_fLi256ELi64ELNS4_4UMMA5MajorE0ELSO_0ELNSN_7ScaleInE0ELSP_0EEEEEENS4_6LayoutINS5_IJSC_SC_SC_EEENS5_IJNSA_ILi0EEESU_SU_EEEEENS5_IJNS4_10UnderscoreESX_SX_EEEEENS4_18SM100_TMA_2SM_LOADENS4_14ComposedLayoutINS4_7SwizzleILi3ELi4ELi3EEENS4_18smem_ptr_flag_bitsILi16EEENSS_INS5_IJNSA_ILi8EEESG_EEENS5_IJSG_SC_EEEEEEEvNS4_8identityES10_S1A_vS1B_EENS_8epilogue10collective18CollectiveEpilogueINS1D_23Sm100TmaWarpSpecializedILi3ELi2ELi32ELb1ELb0EEEJNS5_IJNSA_ILi128EEESG_SG_EEENS5_IJNSS_IS1I_SC_EENSS_INSA_ILi32EEESC_EEEEESI_SJ_SI_SJ_NS1D_6fusion15FusionCallbacksIS1H_NS1O_13LinCombEltActINS1D_6thread7SigmoidESI_fSI_fLNS_15FloatRoundStyleE2EEES1J_S1N_JEEENS4_5SM1004TMEM4LOAD26SM100_TMEM_LOAD_32dp32b32xENS4_13SM90_TMA_LOADENS11_INS12_ILi2ELi4ELi3EEES15_NSS_INS5_IJS16_S1L_EEENS5_IJS1L_SC_EEEEEEENS4_39AutoVectorizingCopyWithAssumedAlignmentILi128EEENS4_14SM90_TMA_STOREES25_S27_S27_EEEvvEEEEvNT_6ParamsE --------------------------
	.section	.text._ZN7cutlass13device_kernelINS_4gemm6kernel13GemmUniversalIN4cute5tupleIJiiiiEEENS1_10collective13CollectiveMmaINS1_35MainloopSm100TmaUmmaWarpSpecializedILi10ELi2ELi4ENS5_IJNS4_1CILi2EEENSA_ILi1EEESC_EEEEENS5_IJNSA_ILi256EEENSA_ILi64EEESG_EEENS_6half_tENS5_IJlSC_lEEESI_SJ_NS4_8TiledMMAINS4_8MMA_AtomIJNS4_26SM100_MMA_F16BF16_2x1SM_SSISI_SI_fLi256ELi64ELNS4_4UMMA5MajorE0ELSO_0ELNSN_7ScaleInE0ELSP_0EEEEEENS4_6LayoutINS5_IJSC_SC_SC_EEENS5_IJNSA_ILi0EEESU_SU_EEEEENS5_IJNS4_10UnderscoreESX_SX_EEEEENS4_18SM100_TMA_2SM_LOADENS4_14ComposedLayoutINS4_7SwizzleILi3ELi4ELi3EEENS4_18smem_ptr_flag_bitsILi16EEENSS_INS5_IJNSA_ILi8EEESG_EEENS5_IJSG_SC_EEEEEEEvNS4_8identityES10_S1A_vS1B_EENS_8epilogue10collective18CollectiveEpilogueINS1D_23Sm100TmaWarpSpecializedILi3ELi2ELi32ELb1ELb0EEEJNS5_IJNSA_ILi128EEESG_SG_EEENS5_IJNSS_IS1I_SC_EENSS_INSA_ILi32EEESC_EEEEESI_SJ_SI_SJ_NS1D_6fusion15FusionCallbacksIS1H_NS1O_13LinCombEltActINS1D_6thread7SigmoidESI_fSI_fLNS_15FloatRoundStyleE2EEES1J_S1N_JEEENS4_5SM1004TMEM4LOAD26SM100_TMEM_LOAD_32dp32b32xENS4_13SM90_TMA_LOADENS11_INS12_ILi2ELi4ELi3EEES15_NSS_INS5_IJS16_S1L_EEENS5_IJS1L_SC_EEEEEEENS4_39AutoVectorizingCopyWithAssumedAlignmentILi128EEENS4_14SM90_TMA_STOREES25_S27_S27_EEEvvEEEEvNT_6ParamsE,"ax",@progbits
	.align	128
.text._ZN7cutlass13device_kernelINS_4gemm6kernel13GemmUniversalIN4cute5tupleIJiiiiEEENS1_10collective13CollectiveMmaINS1_35MainloopSm100TmaUmmaWarpSpecializedILi10ELi2ELi4ENS5_IJNS4_1CILi2EEENSA_ILi1EEESC_EEEEENS5_IJNSA_ILi256EEENSA_ILi64EEESG_EEENS_6half_tENS5_IJlSC_lEEESI_SJ_NS4_8TiledMMAINS4_8MMA_AtomIJNS4_26SM100_MMA_F16BF16_2x1SM_SSISI_SI_fLi256ELi64ELNS4_4UMMA5MajorE0ELSO_0ELNSN_7ScaleInE0ELSP_0EEEEEENS4_6LayoutINS5_IJSC_SC_SC_EEENS5_IJNSA_ILi0EEESU_SU_EEEEENS5_IJNS4_10UnderscoreESX_SX_EEEEENS4_18SM100_TMA_2SM_LOADENS4_14ComposedLayoutINS4_7SwizzleILi3ELi4ELi3EEENS4_18smem_ptr_flag_bitsILi16EEENSS_INS5_IJNSA_ILi8EEESG_EEENS5_IJSG_SC_EEEEEEEvNS4_8identityES10_S1A_vS1B_EENS_8epilogue10collective18CollectiveEpilogueINS1D_23Sm100TmaWarpSpecializedILi3ELi2ELi32ELb1ELb0EEEJNS5_IJNSA_ILi128EEESG_SG_EEENS5_IJNSS_IS1I_SC_EENSS_INSA_ILi32EEESC_EEEEESI_SJ_SI_SJ_NS1D_6fusion15FusionCallbacksIS1H_NS1O_13LinCombEltActINS1D_6thread7SigmoidESI_fSI_fLNS_15FloatRoundStyleE2EEES1J_S1N_JEEENS4_5SM1004TMEM4LOAD26SM100_TMEM_LOAD_32dp32b32xENS4_13SM90_TMA_LOADENS11_INS12_ILi2ELi4ELi3EEES15_NSS_INS5_IJS16_S1L_EEENS5_IJS1L_SC_EEEEEEENS4_39AutoVectorizingCopyWithAssumedAlignmentILi128EEENS4_14SM90_TMA_STOREES25_S27_S27_EEEvvEEEEvNT_6ParamsE:
        .type           _ZN7cutlass13device_kernelINS_4gemm6kernel13GemmUniversalIN4cute5tupleIJiiiiEEENS1_10collective13CollectiveMmaINS1_35MainloopSm100TmaUmmaWarpSpecializedILi10ELi2ELi4ENS5_IJNS4_1CILi2EEENSA_ILi1EEESC_EEEEENS5_IJNSA_ILi256EEENSA_ILi64EEESG_EEENS_6half_tENS5_IJlSC_lEEESI_SJ_NS4_8TiledMMAINS4_8MMA_AtomIJNS4_26SM100_MMA_F16BF16_2x1SM_SSISI_SI_fLi256ELi64ELNS4_4UMMA5MajorE0ELSO_0ELNSN_7ScaleInE0ELSP_0EEEEEENS4_6LayoutINS5_IJSC_SC_SC_EEENS5_IJNSA_ILi0EEESU_SU_EEEEENS5_IJNS4_10UnderscoreESX_SX_EEEEENS4_18SM100_TMA_2SM_LOADENS4_14ComposedLayoutINS4_7SwizzleILi3ELi4ELi3EEENS4_18smem_ptr_flag_bitsILi16EEENSS_INS5_IJNSA_ILi8EEESG_EEENS5_IJSG_SC_EEEEEEEvNS4_8identityES10_S1A_vS1B_EENS_8epilogue10collective18CollectiveEpilogueINS1D_23Sm100TmaWarpSpecializedILi3ELi2ELi32ELb1ELb0EEEJNS5_IJNSA_ILi128EEESG_SG_EEENS5_IJNSS_IS1I_SC_EENSS_INSA_ILi32EEESC_EEEEESI_SJ_SI_SJ_NS1D_6fusion15FusionCallbacksIS1H_NS1O_13LinCombEltActINS1D_6thread7SigmoidESI_fSI_fLNS_15FloatRoundStyleE2EEES1J_S1N_JEEENS4_5SM1004TMEM4LOAD26SM100_TMEM_LOAD_32dp32b32xENS4_13SM90_TMA_LOADENS11_INS12_ILi2ELi4ELi3EEES15_NSS_INS5_IJS16_S1L_EEENS5_IJS1L_SC_EEEEEEENS4_39AutoVectorizingCopyWithAssumedAlignmentILi128EEENS4_14SM90_TMA_STOREES25_S27_S27_EEEvvEEEEvNT_6ParamsE,@function
        .size           _ZN7cutlass13device_kernelINS_4gemm6kernel13GemmUniversalIN4cute5tupleIJiiiiEEENS1_10collective13CollectiveMmaINS1_35MainloopSm100TmaUmmaWarpSpecializedILi10ELi2ELi4ENS5_IJNS4_1CILi2EEENSA_ILi1EEESC_EEEEENS5_IJNSA_ILi256EEENSA_ILi64EEESG_EEENS_6half_tENS5_IJlSC_lEEESI_SJ_NS4_8TiledMMAINS4_8MMA_AtomIJNS4_26SM100_MMA_F16BF16_2x1SM_SSISI_SI_fLi256ELi64ELNS4_4UMMA5MajorE0ELSO_0ELNSN_7ScaleInE0ELSP_0EEEEEENS4_6LayoutINS5_IJSC_SC_SC_EEENS5_IJNSA_ILi0EEESU_SU_EEEEENS5_IJNS4_10UnderscoreESX_SX_EEEEENS4_18SM100_TMA_2SM_LOADENS4_14ComposedLayoutINS4_7SwizzleILi3ELi4ELi3EEENS4_18smem_ptr_flag_bitsILi16EEENSS_INS5_IJNSA_ILi8EEESG_EEENS5_IJSG_SC_EEEEEEEvNS4_8identityES10_S1A_vS1B_EENS_8epilogue10collective18CollectiveEpilogueINS1D_23Sm100TmaWarpSpecializedILi3ELi2ELi32ELb1ELb0EEEJNS5_IJNSA_ILi128EEESG_SG_EEENS5_IJNSS_IS1I_SC_EENSS_INSA_ILi32EEESC_EEEEESI_SJ_SI_SJ_NS1D_6fusion15FusionCallbacksIS1H_NS1O_13LinCombEltActINS1D_6thread7SigmoidESI_fSI_fLNS_15FloatRoundStyleE2EEES1J_S1N_JEEENS4_5SM1004TMEM4LOAD26SM100_TMEM_LOAD_32dp32b32xENS4_13SM90_TMA_LOADENS11_INS12_ILi2ELi4ELi3EEES15_NSS_INS5_IJS16_S1L_EEENS5_IJS1L_SC_EEEEEEENS4_39AutoVectorizingCopyWithAssumedAlignmentILi128EEENS4_14SM90_TMA_STOREES25_S27_S27_EEEvvEEEEvNT_6ParamsE,(.L_x_291 - _ZN7cutlass13device_kernelINS_4gemm6kernel13GemmUniversalIN4cute5tupleIJiiiiEEENS1_10collective13CollectiveMmaINS1_35MainloopSm100TmaUmmaWarpSpecializedILi10ELi2ELi4ENS5_IJNS4_1CILi2EEENSA_ILi1EEESC_EEEEENS5_IJNSA_ILi256EEENSA_ILi64EEESG_EEENS_6half_tENS5_IJlSC_lEEESI_SJ_NS4_8TiledMMAINS4_8MMA_AtomIJNS4_26SM100_MMA_F16BF16_2x1SM_SSISI_SI_fLi256ELi64ELNS4_4UMMA5MajorE0ELSO_0ELNSN_7ScaleInE0ELSP_0EEEEEENS4_6LayoutINS5_IJSC_SC_SC_EEENS5_IJNSA_ILi0EEESU_SU_EEEEENS5_IJNS4_10UnderscoreESX_SX_EEEEENS4_18SM100_TMA_2SM_LOADENS4_14ComposedLayoutINS4_7SwizzleILi3ELi4ELi3EEENS4_18smem_ptr_flag_bitsILi16EEENSS_INS5_IJNSA_ILi8EEESG_EEENS5_IJSG_SC_EEEEEEEvNS4_8identityES10_S1A_vS1B_EENS_8epilogue10collective18CollectiveEpilogueINS1D_23Sm100TmaWarpSpecializedILi3ELi2ELi32ELb1ELb0EEEJNS5_IJNSA_ILi128EEESG_SG_EEENS5_IJNSS_IS1I_SC_EENSS_INSA_ILi32EEESC_EEEEESI_SJ_SI_SJ_NS1D_6fusion15FusionCallbacksIS1H_NS1O_13LinCombEltActINS1D_6thread7SigmoidESI_fSI_fLNS_15FloatRoundStyleE2EEES1J_S1N_JEEENS4_5SM1004TMEM4LOAD26SM100_TMEM_LOAD_32dp32b32xENS4_13SM90_TMA_LOADENS11_INS12_ILi2ELi4ELi3EEES15_NSS_INS5_IJS16_S1L_EEENS5_IJS1L_SC_EEEEEEENS4_39AutoVectorizingCopyWithAssumedAlignmentILi128EEENS4_14SM90_TMA_STOREES25_S27_S27_EEEvvEEEEvNT_6ParamsE)
        .other          _ZN7cutlass13device_kernelINS_4gemm6kernel13GemmUniversalIN4cute5tupleIJiiiiEEENS1_10collective13CollectiveMmaINS1_35MainloopSm100TmaUmmaWarpSpecializedILi10ELi2ELi4ENS5_IJNS4_1CILi2EEENSA_ILi1EEESC_EEEEENS5_IJNSA_ILi256EEENSA_ILi64EEESG_EEENS_6half_tENS5_IJlSC_lEEESI_SJ_NS4_8TiledMMAINS4_8MMA_AtomIJNS4_26SM100_MMA_F16BF16_2x1SM_SSISI_SI_fLi256ELi64ELNS4_4UMMA5MajorE0ELSO_0ELNSN_7ScaleInE0ELSP_0EEEEEENS4_6LayoutINS5_IJSC_SC_SC_EEENS5_IJNSA_ILi0EEESU_SU_EEEEENS5_IJNS4_10UnderscoreESX_SX_EEEEENS4_18SM100_TMA_2SM_LOADENS4_14ComposedLayoutINS4_7SwizzleILi3ELi4ELi3EEENS4_18smem_ptr_flag_bitsILi16EEENSS_INS5_IJNSA_ILi8EEESG_EEENS5_IJSG_SC_EEEEEEEvNS4_8identityES10_S1A_vS1B_EENS_8epilogue10collective18CollectiveEpilogueINS1D_23Sm100TmaWarpSpecializedILi3ELi2ELi32ELb1ELb0EEEJNS5_IJNSA_ILi128EEESG_SG_EEENS5_IJNSS_IS1I_SC_EENSS_INSA_ILi32EEESC_EEEEESI_SJ_SI_SJ_NS1D_6fusion15FusionCallbacksIS1H_NS1O_13LinCombEltActINS1D_6thread7SigmoidESI_fSI_fLNS_15FloatRoundStyleE2EEES1J_S1N_JEEENS4_5SM1004TMEM4LOAD26SM100_TMEM_LOAD_32dp32b32xENS4_13SM90_TMA_LOADENS11_INS12_ILi2ELi4ELi3EEES15_NSS_INS5_IJS16_S1L_EEENS5_IJS1L_SC_EEEEEEENS4_39AutoVectorizingCopyWithAssumedAlignmentILi128EEENS4_14SM90_TMA_STOREES25_S27_S27_EEEvvEEEEvNT_6ParamsE,@"STO_CUDA_ENTRY STV_DEFAULT"
_ZN7cutlass13device_kernelINS_4gemm6kernel13GemmUniversalIN4cute5tupleIJiiiiEEENS1_10collective13CollectiveMmaINS1_35MainloopSm100TmaUmmaWarpSpecializedILi10ELi2ELi4ENS5_IJNS4_1CILi2EEENSA_ILi1EEESC_EEEEENS5_IJNSA_ILi256EEENSA_ILi64EEESG_EEENS_6half_tENS5_IJlSC_lEEESI_SJ_NS4_8TiledMMAINS4_8MMA_AtomIJNS4_26SM100_MMA_F16BF16_2x1SM_SSISI_SI_fLi256ELi64ELNS4_4UMMA5MajorE0ELSO_0ELNSN_7ScaleInE0ELSP_0EEEEEENS4_6LayoutINS5_IJSC_SC_SC_EEENS5_IJNSA_ILi0EEESU_SU_EEEEENS5_IJNS4_10UnderscoreESX_SX_EEEEENS4_18SM100_TMA_2SM_LOADENS4_14ComposedLayoutINS4_7SwizzleILi3ELi4ELi3EEENS4_18smem_ptr_flag_bitsILi16EEENSS_INS5_IJNSA_ILi8EEESG_EEENS5_IJSG_SC_EEEEEEEvNS4_8identityES10_S1A_vS1B_EENS_8epilogue10collective18CollectiveEpilogueINS1D_23Sm100TmaWarpSpecializedILi3ELi2ELi32ELb1ELb0EEEJNS5_IJNSA_ILi128EEESG_SG_EEENS5_IJNSS_IS1I_SC_EENSS_INSA_ILi32EEESC_EEEEESI_SJ_SI_SJ_NS1D_6fusion15FusionCallbacksIS1H_NS1O_13LinCombEltActINS1D_6thread7SigmoidESI_fSI_fLNS_15FloatRoundStyleE2EEES1J_S1N_JEEENS4_5SM1004TMEM4LOAD26SM100_TMEM_LOAD_32dp32b32xENS4_13SM90_TMA_LOADENS11_INS12_ILi2ELi4ELi3EEES15_NSS_INS5_IJS16_S1L_EEENS5_IJS1L_SC_EEEEEEENS4_39AutoVectorizingCopyWithAssumedAlignmentILi128EEENS4_14SM90_TMA_STOREES25_S27_S27_EEEvvEEEEvNT_6ParamsE:
[----:B------:R-:W1:Y:S01]  /*0000*/  LDC R1, c[0x0][0x37c] ;  /* 0x0000df00ff017b82 */ /* 0x000e620000000800 */
[----:B------:R-:W2:Y:S01]  /*0010*/  S2R R121, SR_TID.X ;  /* 0x0000000000797919 */ /* 0x000ea20000002100 */
[----:B------:R-:W3:Y:S06]  /*0020*/  LDCU.64 UR10, c[0x0][0x890] ;  /* 0x00011200ff0a77ac */ /* 0x000eec0008000a00 */
[----:B------:R-:W4:Y:S01]  /*0030*/  S2UR UR4, SR_CgaCtaId ;  /* 0x00000000000479c3 */ /* 0x000f220000008800 */
[----:B------:R-:W-:Y:S02]  /*0040*/  PRMT R100, RZ, 0x7610, R100 ;  /* 0x00007610ff647816 */ /* 0x000fe40000000064 */
[----:B------:R-:W-:Y:S01]  /*0050*/  ELECT P0, URZ, PT ;  /* 0x0000000000ff782f */ /* 0x000fe20003800000 */
[----:B------:R-:W1:Y:S01]  /*0060*/  LDCU.64 UR38, c[0x0][0x358] ;  /* 0x00006b00ff2677ac */ /* 0x000e620008000a00 */
[----:B---3--:R-:W-:-:S04]  /*0070*/  UISETP.NE.U32.AND UP2, UPT, UR10, URZ, UPT ;  /* 0x000000ff0a00728c */ /* 0x008fc8000bf45070 */
[----:B------:R-:W-:Y:S02]  /*0080*/  UISETP.NE.AND.EX UP2, UPT, UR11, URZ, UPT, UP2 ;  /* 0x000000ff0b00728c */ /* 0x000fe4000bf45320 */
[----:B----4-:R-:W-:Y:S02]  /*0090*/  ULOP3.LUT UR6, UR4, 0x1, URZ, 0xc0, !UPT ;  /* 0x0000000104067892 */ /* 0x010fe4000f8ec0ff */
[----:B------:R-:W-:Y:S01]  /*00a0*/  ULOP3.LUT UR5, UR4, 0x1, URZ, 0x3c, !UPT ;  /* 0x0000000104057892 */ /* 0x000fe2000f8e3cff */
[----:B--2---:R-:W-:-:S05]  /*00b0*/  SHF.R.U32.HI R124, RZ, 0x5, R121 ;  /* 0x00000005ff7c7819 */ /* 0x004fca0000011679 */
[----:B------:R-:W2:Y:S02]  /*00c0*/  SHFL.IDX PT, R0, R124, RZ, 0x1f ;  /* 0x00001fff7c007589 */ /* 0x000ea400000e0000 */
[----:B--2---:R-:W-:Y:S01]  /*00d0*/  R2UR UR7, R0 ;  /* 0x00000000000772ca */ /* 0x004fe200000e0000 */
[----:B-1----:R-:W-:Y:S05]  /*00e0*/  BRA.U UP2, `(.L_x_0) ;  /* 0x00000001022c7547 */ /* 0x002fea000b800000 */
[----:B------:R-:W1:Y:S02]  /*00f0*/  LDCU.64 UR8, c[0x0][0x888] ;  /* 0x00011100ff0877ac */ /* 0x000e640008000a00 */
[----:B-1----:R-:W-:-:S04]  /*0100*/  UISETP.NE.U32.AND UP0, UPT, UR8, URZ, UPT ;  /* 0x000000ff0800728c */ /* 0x002fc8000bf05070 */
[----:B------:R-:W-:-:S09]  /*0110*/  UISETP.NE.AND.EX UP0, UPT, UR9, URZ, UPT, UP0 ;  /* 0x000000ff0900728c */ /* 0x000fd2000bf05300 */
[----:B------:R-:W-:Y:S05]  /*0120*/  BRA.U !UP0, `(.L_x_1) ;  /* 0x0000000108107547 */ /* 0x000fea000b800000 */
[----:B------:R-:W1:Y:S02]  /*0130*/  LDC.64 R62, c[0x0][0x888] ;  /* 0x00022200ff3e7b82 */ /* 0x000e640000000a00 */
[----:B-1----:R1:W5:Y:S01]  /*0140*/  LDG.E R62, desc[UR38][R62.64] ;  /* 0x000000263e3e7981 */ /* 0x002362000c1e1900 */
[----:B------:R-:W-:Y:S01]  /*0150*/  HFMA2 R100, -RZ, RZ, 0, 5.9604644775390625e-08 ;  /* 0x00000001ff647431 */ /* 0x000fe200000001ff */
[----:B------:R-:W-:Y:S05]  /*0160*/  BRA `(.L_x_0) ;  /* 0x00000000000c7947 */ /* 0x000fea0003800000 */
.L_x_1:
[----:B------:R-:W1:Y:S01]  /*0170*/  LDCU UR8, c[0x0][0x880] ;  /* 0x00011000ff0877ac */ /* 0x000e620008000800 */
[----:B------:R-:W-:Y:S01]  /*0180*/  HFMA2 R100, -RZ, RZ, 0, 5.9604644775390625e-08 ;  /* 0x00000001ff647431 */ /* 0x000fe200000001ff */
[----:B-1----:R-:W-:-:S07]  /*0190*/  MOV R62, UR8 ;  /* 0x00000008003e7c02 */ /* 0x002fce0008000f00 */
.L_x_0:
[----:B------:R-:W2:Y:S02]  /*01a0*/  LDCU.64 UR8, c[0x0][0x8b0] ;  /* 0x00011600ff0877ac */ /* 0x000ea40008000a00 */
[----:B--2---:R-:W-:-:S04]  /*01b0*/  UISETP.NE.U32.AND UP0, UPT, UR8, URZ, UPT ;  /* 0x000000ff0800728c */ /* 0x004fc8000bf05070 */
[----:B------:R-:W-:-:S09]  /*01c0*/  UISETP.NE.AND.EX UP0, UPT, UR9, URZ, UPT, UP0 ;  /* 0x000000ff0900728c */ /* 0x000fd2000bf05300 */
[----:B------:R-:W-:Y:S05]  /*01d0*/  BRA.U UP0, `(.L_x_2) ;  /* 0x0000000100247547 */ /* 0x000fea000b800000 */
[----:B------:R-:W2:Y:S02]  /*01e0*/  LDCU.64 UR8, c[0x0][0x8a8] ;  /* 0x00011500ff0877ac */ /* 0x000ea40008000a00 */
[----:B--2---:R-:W-:-:S04]  /*01f0*/  UISETP.NE.U32.AND UP0, UPT, UR8, URZ, UPT ;  /* 0x000000ff0800728c */ /* 0x004fc8000bf05070 */
[----:B------:R-:W-:-:S09]  /*0200*/  UISETP.NE.AND.EX UP0, UPT, UR9, URZ, UPT, UP0 ;  /* 0x000000ff0900728c */ /* 0x000fd2000bf05300 */
[----:B------:R-:W-:Y:S05]  /*0210*/  BRA.U !UP0, `(.L_x_3) ;  /* 0x00000001080c7547 */ /* 0x000fea000b800000 */
[----:B------:R-:W2:Y:S02]  /*0220*/  LDC.64 R2, c[0x0][0x8a8] ;  /* 0x00022a00ff027b82 */ /* 0x000ea40000000a00 */
[----:B--2---:R2:W5:Y:S01]  /*0230*/  LDG.E R41, desc[UR38][R2.64] ;  /* 0x0000002602297981 */ /* 0x004562000c1e1900 */
[----:B------:R-:W-:Y:S05]  /*0240*/  BRA `(.L_x_2) ;  /* 0x0000000000087947 */ /* 0x000fea0003800000 */
.L_x_3:
[----:B------:R-:W2:Y:S02]  /*0250*/  LDCU UR8, c[0x0][0x8a0] ;  /* 0x00011400ff0877ac */ /* 0x000ea40008000800 */
[----:B--2---:R-:W-:Y:S02]  /*0260*/  MOV R41, UR8 ;  /* 0x0000000800297c02 */ /* 0x004fe40008000f00 */
.L_x_2:
[----:B------:R-:W-:Y:S01]  /*0270*/  IMAD.U32 R0, RZ, RZ, UR7 ;  /* 0x00000007ff007e24 */ /* 0x000fe2000f8e00ff */
[----:B------:R-:W-:Y:S04]  /*0280*/  BSSY.RECONVERGENT B0, `(.L_x_4) ;  /* 0x000000c000007945 */ /* 0x000fe80003800200 */
[C---:B------:R-:W-:Y:S02]  /*0290*/  ISETP.NE.OR P2, PT, R0.reuse, 0x1, !P0 ;  /* 0x000000010000780c */ /* 0x040fe40004745670 */
[----:B------:R-:W-:-:S11]  /*02a0*/  ISETP.NE.OR P1, PT, R0, 0x3, !P0 ;  /* 0x000000030000780c */ /* 0x000fd60004725670 */
[----:B------:R-:W-:Y:S05]  /*02b0*/  @P2 BRA `(.L_x_5) ;  /* 0x0000000000202947 */ /* 0x000fea0003800000 */
[----:B------:R-:W3:Y:S02]  /*02c0*/  LDCU.64 UR8, c[0x0][0x348] ;  /* 0x00006900ff0877ac */ /* 0x000ee40008000a00 */
[----:B---3--:R-:W-:Y:S02]  /*02d0*/  UIADD3 UR12, UP1, UPT, UR8, 0x80, URZ ;  /* 0x00000080080c7890 */ /* 0x008fe4000ff3e0ff */
[----:B------:R-:W-:Y:S02]  /*02e0*/  UIADD3 UR8, UP0, UPT, UR8, 0x180, URZ ;  /* 0x0000018008087890 */ /* 0x000fe4000ff1e0ff */
[----:B------:R-:W-:Y:S02]  /*02f0*/  UIADD3.X UR13, UPT, UPT, URZ, UR9, URZ, UP1, !UPT ;  /* 0x00000009ff0d7290 */ /* 0x000fe40008ffe4ff */
[----:B------:R-:W-:-:S07]  /*0300*/  UIADD3.X UR9, UPT, UPT, URZ, UR9, URZ, UP0, !UPT ;  /* 0x00000009ff097290 */ /* 0x000fce00087fe4ff */
[----:B------:R3:W-:Y:S02]  /*0310*/  UTMACCTL.PF [UR12] ;  /* 0x000000000c0079b9 */ /* 0x0007e40008040000 */
[----:B------:R3:W-:Y:S02]  /*0320*/  UTMACCTL.PF [UR8] ;  /* 0x00000000080079b9 */ /* 0x0007e40008040000 */
[----:B---3--:R-:W-:Y:S01]  /*0330*/  NOP ;  /* 0x0000000000007918 */ /* 0x008fe20000000000 */
.L_x_5:
[----:B------:R-:W-:Y:S05]  /*0340*/  BSYNC.RECONVERGENT B0 ;  /* 0x0000000000007941 */ /* 0x000fea0003800200 */
.L_x_4:
[----:B------:R-:W-:Y:S04]  /*0350*/  BSSY.RECONVERGENT B0, `(.L_x_6) ;  /* 0x000000a000007945 */ /* 0x000fe80003800200 */
        /* <DEDUP_REMOVED lines=9> */
.L_x_7:
[----:B------:R-:W-:Y:S05]  /*03f0*/  BSYNC.RECONVERGENT B0 ;  /* 0x0000000000007941 */ /* 0x000fea0003800200 */
.L_x_6:
[----:B------:R-:W3:Y:S01]  /*0400*/  LDCU.64 UR8, c[0x0][0x888] ;  /* 0x00011100ff0877ac */ /* 0x000ee20008000a00 */
[----:B------:R-:W-:Y:S02]  /*0410*/  UISETP.EQ.U32.AND UP1, UPT, UR10, URZ, UPT ;  /* 0x000000ff0a00728c */ /* 0x000fe4000bf22070 */
[----:B------:R-:W-:Y:S02]  /*0420*/  UPLOP3.LUT UP5, UPT, UPT, UPT, UPT, 0x40, 0x4 ;  /* 0x000000000004789c */ /* 0x000fe40003fae870 */
[----:B---3--:R-:W-:-:S04]  /*0430*/  UISETP.NE.U32.AND UP0, UPT, UR8, URZ, UPT ;  /* 0x000000ff0800728c */ /* 0x008fc8000bf05070 */
[----:B------:R-:W-:-:S04]  /*0440*/  UISETP.NE.AND.EX UP0, UPT, UR9, URZ, UPT, UP0 ;  /* 0x000000ff0900728c */ /* 0x000fc8000bf05300 */
[----:B------:R-:W-:-:S04]  /*0450*/  UISETP.EQ.OR.EX UP3, UPT, UR11, URZ, !UP0, UP1 ;  /* 0x000000ff0b00728c */ /* 0x000fc8000c762710 */
[----:B------:R-:W-:-:S05]  /*0460*/  UP2UR UR43, UPR, URZ, 0x8 ;  /* 0x00000008ff2b7883 */ /* 0x000fca0008000000 */
[----:B------:R-:W-:Y:S07]  /*0470*/  BRA.U !UP3, `(.L_x_8) ;  /* 0x000000010b147547 */ /* 0x000fee000b800000 */
[----:B------:R-:W-:Y:S01]  /*0480*/  PLOP3.LUT P2, PT, PT, PT, UP2, 0x80, 0x8 ;  /* 0x000000000008781c */ /* 0x000fe20003f4f028 */
[----:B------:R-:W-:-:S12]  /*0490*/  UPLOP3.LUT UP5, UPT, UPT, UPT, UP0, 0x40, 0x4 ;  /* 0x000000000004789c */ /* 0x000fd80003fae800 */
[----:B-----5:R-:W-:-:S13]  /*04a0*/  @!P2 FSETP.EQ.AND P1, PT, R62, RZ, PT ;  /* 0x000000ff3e00a20b */ /* 0x020fda0003f22000 */
[----:B------:R-:W-:Y:S01]  /*04b0*/  @!P2 VOTEU.ANY UP1, P1 ;  /* 0x0000000000ffa886 */ /* 0x000fe20000820100 */
[----:B------:R-:W-:-:S11]  /*04c0*/  @!UP2 UPLOP3.LUT UP5, UPT, UPT, UPT, UP1, 0x80, 0x8 ;  /* 0x000000000008a89c */ /* 0x000fd60003faf010 */
.L_x_8:
[----:B------:R-:W3:Y:S01]  /*04d0*/  SHFL.IDX PT, R0, R124, RZ, 0x1f ;  /* 0x00001fff7c007589 */ /* 0x000ee200000e0000 */
[----:B------:R-:W-:-:S04]  /*04e0*/  UISETP.NE.AND UP1, UPT, UR7, 0x2, UPT ;  /* 0x000000020700788c */ /* 0x000fc8000bf25270 */
[----:B------:R-:W-:Y:S02]  /*04f0*/  UISETP.EQ.AND UP2, UPT, UR6, URZ, !UP1 ;  /* 0x000000ff0600728c */ /* 0x000fe4000cf42270 */
[----:B------:R-:W-:-:S04]  /*0500*/  USEL UR13, URZ, 0x1, UP1 ;  /* 0x00000001ff0d7887 */ /* 0x000fc80008800000 */
[----:B------:R-:W-:Y:S02]  /*0510*/  PLOP3.LUT P5, PT, P0, PT, UP2, 0x80, 0x8 ;  /* 0x000000000008781c */ /* 0x000fe400007af028 */
[----:B---3--:R-:W-:-:S13]  /*0520*/  ISETP.NE.AND P1, PT, R0, RZ, PT ;  /* 0x000000ff0000720c */ /* 0x008fda0003f25270 */
[----:B------:R-:W-:Y:S05]  /*0530*/  @P1 BRA `(.L_x_9) ;  /* 0x0000000000801947 */ /* 0x000fea0003800000 */
[----:B------:R-:W-:Y:S01]  /*0540*/  ELECT P1, URZ, PT ;  /* 0x0000000000ff782f */ /* 0x000fe20003820000 */
[----:B------:R-:W-:-:S12]  /*0550*/  BSSY.RECONVERGENT B0, `(.L_x_9) ;  /* 0x000001e000007945 */ /* 0x000fd80003800200 */
[----:B------:R-:W-:Y:S05]  /*0560*/  @!P1 BRA `(.L_x_10) ;  /* 0x0000000000709947 */ /* 0x000fea0003800000 */
[----:B------:R-:W-:Y:S01]  /*0570*/  UMOV UR9, 0x400 ;  /* 0x0000040000097882 */ /* 0x000fe20000000000 */
[----:B------:R-:W-:Y:S01]  /*0580*/  UMOV UR8, 0x1 ;  /* 0x0000000100087882 */ /* 0x000fe20000000000 */
[----:B------:R-:W-:Y:S02]  /*0590*/  ULEA UR9, UR4, UR9, 0x18 ;  /* 0x0000000904097291 */ /* 0x000fe4000f8ec0ff */
[----:B------:R-:W-:-:S04]  /*05a0*/  UIADD3 UR10, UPT, UPT, -UR8, 0x100000, URZ ;  /* 0x00100000080a7890 */ /* 0x000fc8000fffe1ff */
[----:B------:R-:W-:Y:S02]  /*05b0*/  USHF.L.U32 UR11, UR10, 0xb, URZ ;  /* 0x0000000b0a0b7899 */ /* 0x000fe400080006ff */
[----:B------:R-:W-:Y:S01]  /*05c0*/  USHF.L.U32 UR10, UR10, 0x1, URZ ;  /* 0x000000010a0a7899 */ /* 0x000fe200080006ff */
[----:B------:R-:W3:Y:S11]  /*05d0*/  FENCE.VIEW.ASYNC.S ;  /* 0x00000000000073c6 */ /* 0x000ef60000000000 */
[----:B---3--:R3:W4:Y:S01]  /*05e0*/  SYNCS.EXCH.64 URZ, [UR9], UR10 ;  /* 0x0000000a09ff75b2 */ /* 0x0087220008000100 */
[----:B------:R3:W1:Y:S01]  /*05f0*/  SYNCS.EXCH.64 URZ, [UR9+0x50], UR10 ;  /* 0x0000500a09ff75b2 */ /* 0x0006620008000100 */
        /* <DEDUP_REMOVED lines=17> */
[----:B------:R3:W1:Y:S02]  /*0710*/  SYNCS.EXCH.64 URZ, [UR9+0x98], UR10 ;  /* 0x0000980a09ff75b2 */ /* 0x0006640008000100 */
[----:B---3--:R-:W-:Y:S01]  /*0720*/  NOP ;  /* 0x0000000000007918 */ /* 0x008fe20000000000 */
.L_x_10:
[----:B------:R-:W-:Y:S05]  /*0730*/  BSYNC.RECONVERGENT B0 ;  /* 0x0000000000007941 */ /* 0x000fea0003800200 */
.L_x_9:
[----:B------:R-:W3:Y:S01]  /*0740*/  SHFL.IDX PT, R0, R124, RZ, 0x1f ;  /* 0x00001fff7c007589 */ /* 0x000ee200000e0000 */
[----:B------:R-:W-:Y:S01]  /*0750*/  NOP ;  /* 0x0000000000007918 */ /* 0x000fe20000000000 */
[----:B---3--:R-:W-:-:S13]  /*0760*/  ISETP.NE.AND P1, PT, R0, 0x1, PT ;  /* 0x000000010000780c */ /* 0x008fda0003f25270 */
[----:B------:R-:W-:Y:S05]  /*0770*/  @P1 BRA `(.L_x_11) ;  /* 0x00000000004c1947 */ /* 0x000fea0003800000 */
[----:B------:R-:W-:Y:S01]  /*0780*/  UMOV UR10, 0x400 ;  /* 0x00000400000a7882 */ /* 0x000fe20000000000 */
[----:B------:R-:W-:Y:S01]  /*0790*/  UMOV UR9, 0x20 ;  /* 0x0000002000097882 */ /* 0x000fe20000000000 */
[----:B------:R-:W-:Y:S01]  /*07a0*/  UMOV UR8, 0x80 ;  /* 0x0000008000087882 */ /* 0x000fe20000000000 */
[----:B------:R-:W-:Y:S02]  /*07b0*/  ULEA UR10, UR4, UR10, 0x18 ;  /* 0x0000000a040a7291 */ /* 0x000fe4000f8ec0ff */
[----:B------:R-:W-:-:S04]  /*07c0*/  UIADD3 UR14, UPT, UPT, -UR9, 0x100000, URZ ;  /* 0x00100000090e7890 */ /* 0x000fc8000fffe1ff */
[----:B------:R-:W-:Y:S02]  /*07d0*/  USHF.L.U32 UR15, UR14, 0xb, URZ ;  /* 0x0000000b0e0f7899 */ /* 0x000fe400080006ff */
[----:B------:R-:W-:Y:S02]  /*07e0*/  USHF.L.U32 UR14, UR14, 0x1, URZ ;  /* 0x000000010e0e7899 */ /* 0x000fe400080006ff */
[----:B------:R-:W-:-:S04]  /*07f0*/  UIADD3 UR8, UPT, UPT, -UR8, 0x100000, URZ ;  /* 0x0010000008087890 */ /* 0x000fc8000fffe1ff */
[----:B------:R-:W-:Y:S02]  /*0800*/  USHF.L.U32 UR9, UR8, 0xb, URZ ;  /* 0x0000000b08097899 */ /* 0x000fe400080006ff */
[----:B------:R-:W-:Y:S01]  /*0810*/  USHF.L.U32 UR8, UR8, 0x1, URZ ;  /* 0x0000000108087899 */ /* 0x000fe200080006ff */
[----:B------:R-:W-:Y:S01]  /*0820*/  ELECT P1, URZ, PT ;  /* 0x0000000000ff782f */ /* 0x000fe20003820000 */
[----:B------:R-:W3:Y:S02]  /*0830*/  FENCE.VIEW.ASYNC.S ;  /* 0x00000000000073c6 */ /* 0x000ee40000000000 */
[----:B---3--:R3:W1:Y:S08]  /*0840*/  SYNCS.EXCH.64 URZ, [UR10+0xa0], UR14 ;  /* 0x0000a00e0aff75b2 */ /* 0x0086700008000100 */
[----:B------:R3:W1:Y:S01]  /*0850*/  SYNCS.EXCH.64 URZ, [UR10+0xb8], UR8 ;  /* 0x0000b8080aff75b2 */ /* 0x0006620008000100 */
[----:B------:R3:W1:Y:S01]  /*0860*/  SYNCS.EXCH.64 URZ, [UR10+0xa8], UR14 ;  /* 0x0000a80e0aff75b2 */ /* 0x0006620008000100 */
[----:B------:R3:W1:Y:S01]  /*0870*/  SYNCS.EXCH.64 URZ, [UR10+0xc0], UR8 ;  /* 0x0000c0080aff75b2 */ /* 0x0006620008000100 */
[----:B------:R3:W1:Y:S01]  /*0880*/  SYNCS.EXCH.64 URZ, [UR10+0xb0], UR14 ;  /* 0x0000b00e0aff75b2 */ /* 0x0006620008000100 */
[----:B------:R3:W1:Y:S01]  /*0890*/  SYNCS.EXCH.64 URZ, [UR10+0xc8], UR8 ;  /* 0x0000c8080aff75b2 */ /* 0x0006620008000100 */
[----:B------:R-:W-:Y:S01]  /*08a0*/  NOP ;  /* 0x0000000000007918 */ /* 0x000fe20000000000 */
.L_x_11:
[----:B------:R-:W2:Y:S01]  /*08b0*/  SHFL.IDX PT, R0, R124, RZ, 0x1f ;  /* 0x00001fff7c007589 */ /* 0x000ea200000e0000 */
[----:B------:R-:W-:Y:S01]  /*08c0*/  NOP ;  /* 0x0000000000007918 */ /* 0x000fe20000000000 */
[----:B--2---:R-:W-:-:S13]  /*08d0*/  ISETP.NE.AND P1, PT, R0, 0x3, PT ;  /* 0x000000030000780c */ /* 0x004fda0003f25270 */
[----:B------:R-:W-:Y:S05]  /*08e0*/  @P1 BRA `(.L_x_12) ;  /* 0x00000000002c1947 */ /* 0x000fea0003800000 */
[----:B---3--:R-:W-:Y:S01]  /*08f0*/  UMOV UR9, 0x400 ;  /* 0x0000040000097882 */ /* 0x008fe20000000000 */
[----:B------:R-:W-:Y:S01]  /*0900*/  UMOV UR8, 0x20 ;  /* 0x0000002000087882 */ /* 0x000fe20000000000 */
[----:B------:R-:W-:Y:S02]  /*0910*/  ULEA UR9, UR4, UR9, 0x18 ;  /* 0x0000000904097291 */ /* 0x000fe4000f8ec0ff */
[----:B------:R-:W-:-:S04]  /*0920*/  UIADD3 UR10, UPT, UPT, -UR8, 0x100000, URZ ;  /* 0x00100000080a7890 */ /* 0x000fc8000fffe1ff */
[----:B------:R-:W-:Y:S02]  /*0930*/  USHF.L.U32 UR11, UR10, 0xb, URZ ;  /* 0x0000000b0a0b7899 */ /* 0x000fe400080006ff */
[----:B------:R-:W-:Y:S01]  /*0940*/  USHF.L.U32 UR10, UR10, 0x1, URZ ;  /* 0x000000010a0a7899 */ /* 0x000fe200080006ff */
[----:B------:R-:W-:Y:S01]  /*0950*/  ELECT P1, URZ, PT ;  /* 0x0000000000ff782f */ /* 0x000fe20003820000 */
[----:B------:R-:W2:Y:S10]  /*0960*/  FENCE.VIEW.ASYNC.S ;  /* 0x00000000000073c6 */ /* 0x000eb40000000000 */
[----:B--2---:R2:W3:Y:S01]  /*0970*/  SYNCS.EXCH.64 URZ, [UR9+0xd0], UR10 ;  /* 0x0000d00a09ff75b2 */ /* 0x0044e20008000100 */
[----:B------:R2:W1:Y:S01]  /*0980*/  SYNCS.EXCH.64 URZ, [UR9+0xd8], UR10 ;  /* 0x0000d80a09ff75b2 */ /* 0x0004620008000100 */
[----:B------:R-:W-:Y:S01]  /*0990*/  NOP ;  /* 0x0000000000007918 */ /* 0x000fe20000000000 */
.L_x_12:
[----:B------:R-:W4:Y:S01]  /*09a0*/  SHFL.IDX PT, R0, R124, RZ, 0x1f ;  /* 0x00001fff7c007589 */ /* 0x000f2200000e0000 */
[----:B------:R-:W-:Y:S01]  /*09b0*/  NOP ;  /* 0x0000000000007918 */ /* 0x000fe20000000000 */
[----:B----4-:R-:W-:-:S13]  /*09c0*/  ISETP.NE.AND P1, PT, R0, 0x4, PT ;  /* 0x000000040000780c */ /* 0x010fda0003f25270 */
[----:B------:R-:W-:Y:S05]  /*09d0*/  @P1 BRA `(.L_x_13) ;  /* 0x0000000000481947 */ /* 0x000fea0003800000 */
[----:B--23--:R-:W-:Y:S01]  /*09e0*/  UMOV UR10, 0x1a0 ;  /* 0x000001a0000a7882 */ /* 0x00cfe20000000000 */
[----:B------:R-:W-:Y:S01]  /*09f0*/  UMOV UR9, 0x400 ;  /* 0x0000040000097882 */ /* 0x000fe20000000000 */
[----:B------:R-:W-:Y:S01]  /*0a00*/  USEL UR10, UR10, 0x1e0, UP5 ;  /* 0x000001e00a0a7887 */ /* 0x000fe2000a800000 */
        /* <DEDUP_REMOVED lines=9> */
[----:B------:R-:W2:Y:S02]  /*0aa0*/  FENCE.VIEW.ASYNC.S ;  /* 0x00000000000073c6 */ /* 0x000ea40000000000 */
[----:B--2---:R4:W2:Y:S08]  /*0ab0*/  SYNCS.EXCH.64 URZ, [UR9+0xe0], UR14 ;  /* 0x0000e00e09ff75b2 */ /* 0x0048b00008000100 */
[----:B------:R4:W3:Y:S01]  /*0ac0*/  SYNCS.EXCH.64 URZ, [UR9+0xf0], UR10 ;  /* 0x0000f00a09ff75b2 */ /* 0x0008e20008000100 */
[----:B------:R4:W1:Y:S01]  /*0ad0*/  SYNCS.EXCH.64 URZ, [UR9+0xe8], UR14 ;  /* 0x0000e80e09ff75b2 */ /* 0x0008620008000100 */
[----:B------:R4:W1:Y:S02]  /*0ae0*/  SYNCS.EXCH.64 URZ, [UR9+0xf8], UR10 ;  /* 0x0000f80a09ff75b2 */ /* 0x0008640008000100 */
[----:B----4-:R-:W-:Y:S01]  /*0af0*/  NOP ;  /* 0x0000000000007918 */ /* 0x010fe20000000000 */
.L_x_13:
[----:B------:R-:W4:Y:S01]  /*0b00*/  SHFL.IDX PT, R0, R124, RZ, 0x1f ;  /* 0x00001fff7c007589 */ /* 0x000f2200000e0000 */
[----:B------:R-:W-:Y:S01]  /*0b10*/  NOP ;  /* 0x0000000000007918 */ /* 0x000fe20000000000 */
[----:B----4-:R-:W-:-:S13]  /*0b20*/  ISETP.NE.AND P1, PT, R0, 0x5, PT ;  /* 0x000000050000780c */ /* 0x010fda0003f25270 */
[----:B------:R-:W-:Y:S05]  /*0b30*/  @P1 BRA `(.L_x_14) ;  /* 0x0000000000541947 */ /* 0x000fea0003800000 */
[----:B--23--:R-:W-:Y:S01]  /*0b40*/  UMOV UR10, 0x400 ;  /* 0x00000400000a7882 */ /* 0x00cfe20000000000 */
        /* <DEDUP_REMOVED lines=14> */
[----:B------:R4:W1:Y:S01]  /*0c30*/  SYNCS.EXCH.64 URZ, [UR10+0x128], UR8 ;  /* 0x000128080aff75b2 */ /* 0x0008620008000100 */
[----:B------:R4:W1:Y:S01]  /*0c40*/  SYNCS.EXCH.64 URZ, [UR10+0x110], UR14 ;  /* 0x0001100e0aff75b2 */ /* 0x0008620008000100 */
[----:B------:R4:W1:Y:S01]  /*0c50*/  SYNCS.EXCH.64 URZ, [UR10+0x130], UR8 ;  /* 0x000130080aff75b2 */ /* 0x0008620008000100 */
[----:B------:R4:W1:Y:S01]  /*0c60*/  SYNCS.EXCH.64 URZ, [UR10+0x118], UR14 ;  /* 0x0001180e0aff75b2 */ /* 0x0008620008000100 */
[----:B------:R4:W1:Y:S02]  /*0c70*/  SYNCS.EXCH.64 URZ, [UR10+0x138], UR8 ;  /* 0x000138080aff75b2 */ /* 0x0008640008000100 */
[----:B----4-:R-:W-:Y:S01]  /*0c80*/  NOP ;  /* 0x0000000000007918 */ /* 0x010fe20000000000 */
.L_x_14:
[----:B------:R-:W4:Y:S01]  /*0c90*/  SHFL.IDX PT, R0, R124, RZ, 0x1f ;  /* 0x00001fff7c007589 */ /* 0x000f2200000e0000 */
[----:B------:R-:W-:Y:S01]  /*0ca0*/  ISETP.NE.OR P0, PT, RZ, UR7, !P0 ;  /* 0x00000007ff007c0c */ /* 0x000fe2000c705670 */
[----:B------:R-:W-:Y:S01]  /*0cb0*/  NOP ;  /* 0x0000000000007918 */ /* 0x000fe20000000000 */
[----:B----4-:R-:W-:-:S13]  /*0cc0*/  ISETP.NE.AND P1, PT, R0, 0x3, PT ;  /* 0x000000030000780c */ /* 0x010fda0003f25270 */
[----:B------:R-:W-:Y:S05]  /*0cd0*/  @P1 BRA `(.L_x_15) ;  /* 0x0000000000341947 */ /* 0x000fea0003800000 */
[----:B--23--:R-:W-:Y:S01]  /*0ce0*/  UMOV UR9, 0x400 ;  /* 0x0000040000097882 */ /* 0x00cfe20000000000 */
[----:B------:R-:W-:Y:S01]  /*0cf0*/  UMOV UR8, 0x20 ;  /* 0x0000002000087882 */ /* 0x000fe20000000000 */
[----:B------:R-:W-:Y:S02]  /*0d00*/  ULEA UR9, UR4, UR9, 0x18 ;  /* 0x0000000904097291 */ /* 0x000fe4000f8ec0ff */
[----:B------:R-:W-:-:S04]  /*0d10*/  UIADD3 UR10, UPT, UPT, -UR8, 0x100000, URZ ;  /* 0x00100000080a7890 */ /* 0x000fc8000fffe1ff */
[----:B------:R-:W-:Y:S02]  /*0d20*/  USHF.L.U32 UR11, UR10, 0xb, URZ ;  /* 0x0000000b0a0b7899 */ /* 0x000fe400080006ff */
[----:B------:R-:W-:Y:S01]  /*0d30*/  USHF.L.U32 UR10, UR10, 0x1, URZ ;  /* 0x000000010a0a7899 */ /* 0x000fe200080006ff */
[----:B------:R-:W-:Y:S01]  /*0d40*/  ELECT P1, URZ, PT ;  /* 0x0000000000ff782f */ /* 0x000fe20003820000 */
[----:B------:R-:W2:Y:S10]  /*0d50*/  FENCE.VIEW.ASYNC.S ;  /* 0x00000000000073c6 */ /* 0x000eb40000000000 */
[----:B--2---:R4:W2:Y:S01]  /*0d60*/  SYNCS.EXCH.64 URZ, [UR9+0x140], UR10 ;  /* 0x0001400a09ff75b2 */ /* 0x0048a20008000100 */
[----:B------:R4:W3:Y:S01]  /*0d70*/  SYNCS.EXCH.64 URZ, [UR9+0x150], UR10 ;  /* 0x0001500a09ff75b2 */ /* 0x0008e20008000100 */
[----:B------:R4:W1:Y:S01]  /*0d80*/  SYNCS.EXCH.64 URZ, [UR9+0x148], UR10 ;  /* 0x0001480a09ff75b2 */ /* 0x0008620008000100 */
[----:B------:R4:W1:Y:S02]  /*0d90*/  SYNCS.EXCH.64 URZ, [UR9+0x158], UR10 ;  /* 0x0001580a09ff75b2 */ /* 0x0008640008000100 */
[----:B----4-:R-:W-:Y:S01]  /*0da0*/  NOP ;  /* 0x0000000000007918 */ /* 0x010fe20000000000 */
.L_x_15:
[----:B------:R-:W-:Y:S01]  /*0db0*/  VOTEU.ALL UP1, P0 ;  /* 0x0000000000ff7886 */ /* 0x000fe20000020000 */
[----:B--23--:R-:W2:Y:S01]  /*0dc0*/  LDCU UR9, c[0x0][0x36c] ;  /* 0x00006d80ff0977ac */ /* 0x00cea20008000800 */
[----:B------:R-:W-:Y:S01]  /*0dd0*/  NOP ;  /* 0x0000000000007918 */ /* 0x000fe20000000000 */
[----:B------:R-:W-:Y:S01]  /*0de0*/  LOP3.LUT R10, R121, 0x1f, RZ, 0xc0, !PT ;  /* 0x0000001f790a7812 */ /* 0x000fe200078ec0ff */
[----:B------:R-:W-:Y:S01]  /*0df0*/  UMOV UR10, 0x20 ;  /* 0x00000020000a7882 */ /* 0x000fe20000000000 */
[----:B------:R-:W-:Y:S01]  /*0e00*/  @!UP1 UMOV UR8, 0x400 ;  /* 0x0000040000089882 */ /* 0x000fe20000000000 */
[----:B------:R-:W-:-:S04]  /*0e10*/  @!UP1 UIADD3 UR10, UPT, UPT, -UR10, 0x100000, URZ ;  /* 0x001000000a0a9890 */ /* 0x000fc8000fffe1ff */
[----:B------:R-:W-:Y:S02]  /*0e20*/  @!UP1 USHF.L.U32 UR11, UR10, 0xb, URZ ;  /* 0x0000000b0a0b9899 */ /* 0x000fe400080006ff */
[----:B------:R-:W-:Y:S02]  /*0e30*/  @!UP1 USHF.L.U32 UR10, UR10, 0x1, URZ ;  /* 0x000000010a0a9899 */ /* 0x000fe400080006ff */
[----:B------:R-:W-:Y:S01]  /*0e40*/  @!UP1 ULEA UR8, UR4, UR8, 0x18 ;  /* 0x0000000804089291 */ /* 0x000fe2000f8ec0ff */
[----:B------:R-:W-:Y:S01]  /*0e50*/  VOTEU.ALL UP1, P0 ;  /* 0x0000000000ff7886 */ /* 0x000fe20000020000 */
[----:B------:R-:W-:Y:S01]  /*0e60*/  UISETP.NE.AND UP4, UPT, UR7, URZ, UPT ;  /* 0x000000ff0700728c */ /* 0x000fe2000bf85270 */
[----:B------:R-:W3:Y:S09]  /*0e70*/  FENCE.VIEW.ASYNC.S ;  /* 0x00000000000073c6 */ /* 0x000ef20000000000 */
[----:B---3--:R3:W4:Y:S01]  /*0e80*/  @!UP1 SYNCS.EXCH.64 URZ, [UR8+0x160], UR10 ;  /* 0x0001600a08ff95b2 */ /* 0x0087220008000100 */
[----:B--2---:R-:W-:-:S09]  /*0e90*/  UISETP.EQ.U32.AND UP1, UPT, UR9, 0x1, UPT ;  /* 0x000000010900788c */ /* 0x004fd2000bf22070 */
[----:B------:R-:W-:Y:S05]  /*0ea0*/  BRA.U !UP1, `(.L_x_16) ;  /* 0x0000000109087547 */ /* 0x000fea000b800000 */
[----:B-1--4-:R-:W-:Y:S01]  /*0eb0*/  UCGABAR_ARV ;  /* 0x00000000000079c7 */ /* 0x012fe20008000000 */
[----:B------:R-:W-:Y:S05]  /*0ec0*/  BRA `(.L_x_17) ;  /* 0x0000000000047947 */ /* 0x000fea0003800000 */
.L_x_16:
[----:B-1--4-:R-:W-:Y:S01]  /*0ed0*/  NOP ;  /* 0x0000000000007918 */ /* 0x012fe20000000000 */
.L_x_17:
[----:B------:R-:W1:Y:S01]  /*0ee0*/  S2R R23, SR_CTAID.Y ;  /* 0x0000000000177919 */ /* 0x000e620000002600 */
[----:B------:R-:W-:-:S05]  /*0ef0*/  CS2R.32 R83, SR_CgaSize ;  /* 0x0000000000537805 */ /* 0x000fca0000008a00 */
[----:B------:R-:W-:-:S05]  /*0f00*/  IMAD R83, R83, -0xa0, RZ ;  /* 0xffffff6053537824 */ /* 0x000fca00078e02ff */
[----:B---3--:R-:W-:-:S14]  /*0f10*/  R2UR UR8, R83 ;  /* 0x00000000530872ca */ /* 0x008fdc00000e0000 */
[----:B------:R-:W2:Y:S01]  /*0f20*/  LDCU UR8, c[0x0][UR8+0x2b4] ;  /* 0x00005680080877ac */ /* 0x000ea20008000800 */
[----:B------:R-:W-:-:S05]  /*0f30*/  CS2R.32 R0, SR_CgaSize ;  /* 0x0000000000007805 */ /* 0x000fca0000008a00 */
[----:B------:R-:W-:-:S06]  /*0f40*/  IMAD R0, R0, -0xa0, RZ ;  /* 0xffffff6000007824 */ /* 0x000fcc00078e02ff */
[----:B------:R-:W3:Y:S01]  /*0f50*/  LDC R0, c[0x0][R0+0x2a4] ;  /* 0x0000a90000007b82 */ /* 0x000ee20000000800 */
[----:B------:R-:W-:Y:S01]  /*0f60*/  PRMT R8, RZ, 0x7610, R8 ;  /* 0x00007610ff087816 */ /* 0x000fe20000000008 */
[----:B------:R-:W4:Y:S01]  /*0f70*/  S2R R9, SR_CTAID.X ;  /* 0x0000000000097919 */ /* 0x000f220000002500 */
[----:B------:R-:W-:-:S05]  /*0f80*/  CS2R.32 R83, SR_CgaSize ;  /* 0x0000000000537805 */ /* 0x000fca0000008a00 */
[----:B------:R-:W-:-:S05]  /*0f90*/  IMAD R83, R83, -0xa0, RZ ;  /* 0xffffff6053537824 */ /* 0x000fca00078e02ff */
[----:B------:R-:W-:-:S14]  /*0fa0*/  R2UR UR9, R83 ;  /* 0x00000000530972ca */ /* 0x000fdc00000e0000 */
[----:B------:R-:W3:Y:S01]  /*0fb0*/  LDCU UR9, c[0x0][UR9+0x2b0] ;  /* 0x00005600090977ac */ /* 0x000ee20008000800 */
[----:B------:R-:W-:Y:S01]  /*0fc0*/  UISETP.NE.AND UP2, UPT, UR7, 0x2, UPT ;  /* 0x000000020700788c */ /* 0x000fe2000bf45270 */
[----:B------:R-:W2:Y:S01]  /*0fd0*/  LDC R11, c[0x0][0xb24] ;  /* 0x0002c900ff0b7b82 */ /* 0x000ea20000000800 */
[----:B------:R-:W-:-:S05]  /*0fe0*/  CS2R.32 R2, SR_CgaSize ;  /* 0x0000000000027805 */ /* 0x000fca0000008a00 */
[----:B------:R-:W-:-:S06]  /*0ff0*/  IMAD R2, R2, -0xa0, RZ ;  /* 0xffffff6002027824 */ /* 0x000fcc00078e02ff */
[----:B------:R-:W3:Y:S08]  /*1000*/  LDC R2, c[0x0][R2+0x2a0] ;  /* 0x0000a80002027b82 */ /* 0x000ef00000000800 */
[----:B------:R-:W3:Y:S01]  /*1010*/  LDC R36, c[0x0][0xb24] ;  /* 0x0002c900ff247b82 */ /* 0x000ee20000000800 */
[----:B-1----:R-:W-:-:S07]  /*1020*/  I2FP.F32.U32 R82, R23 ;  /* 0x0000001700527245 */ /* 0x002fce0000201000 */
[----:B------:R-:W1:Y:S01]  /*1030*/  S2UR UR36, SR_CTAID.Z ;  /* 0x00000000002479c3 */ /* 0x000e620000002700 */
[----:B--2---:R-:W-:Y:S01]  /*1040*/  ISETP.GE.AND P0, PT, R11, 0x1, PT ;  /* 0x000000010b00780c */ /* 0x004fe20003f06270 */
[----:B----4-:R-:W-:Y:S01]  /*1050*/  IMAD.MOV.U32 R22, RZ, RZ, R9 ;  /* 0x000000ffff167224 */ /* 0x010fe200078e0009 */
[----:B------:R-:W-:Y:S01]  /*1060*/  I2FP.F32.U32 R83, R9 ;  /* 0x0000000900537245 */ /* 0x000fe20000201000 */
[----:B------:R-:W-:Y:S01]  /*1070*/  FMUL R82, R82, UR8 ;  /* 0x0000000852527c20 */ /* 0x000fe20008400000 */
[----:B------:R-:W2:Y:S03]  /*1080*/  LDCU UR8, c[0x0][0xb30] ;  /* 0x00016600ff0877ac */ /* 0x000ea60008000800 */
[----:B---3--:R-:W-:Y:S02]  /*1090*/  FMUL R83, R83, UR9 ;  /* 0x0000000953537c20 */ /* 0x008fe40008400000 */
[----:B------:R-:W3:Y:S08]  /*10a0*/  F2I.U32.TRUNC.NTZ R82, R82 ;  /* 0x0000005200527305 */ /* 0x000ef0000020f000 */
[----:B------:R-:W4:Y:S01]  /*10b0*/  F2I.U32.TRUNC.NTZ R83, R83 ;  /* 0x0000005300537305 */ /* 0x000f22000020f000 */
[----:B--2---:R-:W-:Y:S01]  /*10c0*/  UISETP.NE.AND UP3, UPT, UR8, 0x1, UPT ;  /* 0x000000010800788c */ /* 0x004fe2000bf65270 */
[----:B---3--:R-:W-:-:S05]  /*10d0*/  IADD3 R82, PT, PT, -R82, RZ, RZ ;  /* 0x000000ff52527210 */ /* 0x008fca0007ffe1ff */
[----:B------:R-:W-:Y:S01]  /*10e0*/  IMAD R82, R0, R82, R23 ;  /* 0x0000005200527224 */ /* 0x000fe200078e0217 */
[----:B------:R-:W-:Y:S01]  /*10f0*/  PRMT R0, RZ, 0x7610, R0 ;  /* 0x00007610ff007816 */ /* 0x000fe20000000000 */
[----:B----4-:R-:W-:-:S04]  /*1100*/  IMAD.MOV R83, RZ, RZ, -R83 ;  /* 0x000000ffff537224 */ /* 0x010fc800078e0a53 */
[----:B------:R-:W-:Y:S01]  /*1110*/  IMAD R83, R2, R83, R9 ;  /* 0x0000005302537224 */ /* 0x000fe200078e0209 */
[----:B-1----:R-:W-:Y:S06]  /*1120*/  BRA.U UP4, `(.L_x_18) ;  /* 0x0000000104247547 */ /* 0x002fec000b800000 */
[----:B------:R-:W-:Y:S01]  /*1130*/  ISETP.NE.AND P1, PT, R82, RZ, PT ;  /* 0x000000ff5200720c */ /* 0x000fe20003f25270 */
[----:B------:R-:W-:Y:S01]  /*1140*/  IMAD.MOV.U32 R0, RZ, RZ, 0x3 ;  /* 0x00000003ff007424 */ /* 0x000fe200078e00ff */
[C---:B------:R-:W-:Y:S02]  /*1150*/  LOP3.LUT R2, R83.reuse, 0xfffffffe, RZ, 0xc0, !PT ;  /* 0xfffffffe53027812 */ /* 0x040fe400078ec0ff */
[----:B------:R-:W-:Y:S02]  /*1160*/  ISETP.LT.U32.OR P1, PT, R83, 0x2, !P1 ;  /* 0x000000025300780c */ /* 0x000fe40004f21470 */
[----:B------:R-:W-:Y:S02]  /*1170*/  SHF.L.U32 R0, R0, R2, RZ ;  /* 0x0000000200007219 */ /* 0x000fe400000006ff */
[----:B------:R-:W-:Y:S02]  /*1180*/  SEL R4, RZ, 0x1, !P1 ;  /* 0x00000001ff047807 */ /* 0x000fe40004800000 */
[----:B------:R-:W-:-:S05]  /*1190*/  SEL R3, RZ, 0x2, !P1 ;  /* 0x00000002ff037807 */ /* 0x000fca0004800000 */
[----:B------:R-:W-:-:S05]  /*11a0*/  IMAD.IADD R3, R4, 0x1, R3 ;  /* 0x0000000104037824 */ /* 0x000fca00078e0203 */
[----:B------:R-:W-:Y:S02]  /*11b0*/  PRMT R8, R3, 0x7610, R8 ;  /* 0x0000761003087816 */ /* 0x000fe40000000008 */
.L_x_18:
[----:B------:R-:W-:Y:S05]  /*11c0*/  @!P0 BRA `(.L_x_19) ;  /* 0x0000000000b88947 */ /* 0x000fea0003800000 */
[----:B------:R-:W1:Y:S01]  /*11d0*/  LDC.64 R4, c[0x0][0xb18] ;  /* 0x0002c600ff047b82 */ /* 0x000e620000000a00 */
[----:B------:R-:W-:-:S07]  /*11e0*/  ISETP.NE.AND P0, PT, R11, 0x1, PT ;  /* 0x000000010b00780c */ /* 0x000fce0003f05270 */
[----:B------:R-:W2:Y:S08]  /*11f0*/  LDC R22, c[0x0][0xb0c] ;  /* 0x0002c300ff167b82 */ /* 0x000eb00000000800 */
[----:B------:R-:W3:Y:S08]  /*1200*/  LDC R14, c[0x0][0x370] ;  /* 0x0000dc00ff0e7b82 */ /* 0x000ef00000000800 */
[----:B------:R-:W4:Y:S01]  /*1210*/  LDC R13, c[0x0][0x374] ;  /* 0x0000dd00ff0d7b82 */ /* 0x000f220000000800 */
[----:B-1----:R-:W-:-:S07]  /*1220*/  ISETP.NE.AND P1, PT, R4, 0x1, PT ;  /* 0x000000010400780c */ /* 0x002fce0003f25270 */
[----:B------:R-:W3:Y:S01]  /*1230*/  LDC.64 R6, c[0x0][0xb10] ;  /* 0x0002c400ff067b82 */ /* 0x000ee20000000a00 */
[----:B--2---:R-:W-:-:S07]  /*1240*/  ISETP.NE.AND P2, PT, R22, 0x1, PT ;  /* 0x000000011600780c */ /* 0x004fce0003f45270 */
[----:B------:R-:W1:Y:S08]  /*1250*/  LDC R12, c[0x0][0xb20] ;  /* 0x0002c800ff0c7b82 */ /* 0x000e700000000800 */
[----:B------:R-:W2:Y:S01]  /*1260*/  LDC.64 R2, c[0x0][0xb28] ;  /* 0x0002ca00ff027b82 */ /* 0x000ea20000000a00 */
[----:B----4-:R-:W-:-:S04]  /*1270*/  IMAD.HI.U32 R15, R13, R5, RZ ;  /* 0x000000050d0f7227 */ /* 0x010fc800078e00ff */
[----:B------:R-:W-:-:S04]  /*1280*/  IMAD.HI.U32 R5, R23, R5, RZ ;  /* 0x0000000517057227 */ /* 0x000fc800078e00ff */
[----:B---3--:R-:W-:-:S05]  /*1290*/  IMAD.HI.U32 R16, R14, R6, RZ ;  /* 0x000000060e107227 */ /* 0x008fca00078e00ff */
[-C--:B------:R-:W-:Y:S01]  /*12a0*/  @P2 SHF.R.U32.HI R14, RZ, R7.reuse, R16 ;  /* 0x00000007ff0e2219 */ /* 0x080fe20000011610 */
[----:B------:R-:W-:Y:S01]  /*12b0*/  IMAD.HI.U32 R16, R9, R6, RZ ;  /* 0x0000000609107227 */ /* 0x000fe200078e00ff */
[-C--:B-1----:R-:W-:Y:S02]  /*12c0*/  @P1 SHF.R.U32.HI R13, RZ, R12.reuse, R15 ;  /* 0x0000000cff0d1219 */ /* 0x082fe4000001160f */
[----:B------:R-:W-:Y:S02]  /*12d0*/  SHF.R.U32.HI R5, RZ, R12, R5 ;  /* 0x0000000cff057219 */ /* 0x000fe40000011605 */
[----:B------:R-:W-:Y:S02]  /*12e0*/  SHF.R.U32.HI R16, RZ, R7, R16 ;  /* 0x00000007ff107219 */ /* 0x000fe40000011610 */
[----:B------:R-:W-:Y:S01]  /*12f0*/  SEL R5, R23, R5, !P1 ;  /* 0x0000000517057207 */ /* 0x000fe20004800000 */
[----:B--2---:R-:W-:Y:S01]  /*1300*/  IMAD.HI.U32 R15, R13, R2, RZ ;  /* 0x000000020d0f7227 */ /* 0x004fe200078e00ff */
[----:B------:R-:W-:-:S03]  /*1310*/  SEL R16, R9, R16, !P2 ;  /* 0x0000001009107207 */ /* 0x000fc60005000000 */
[----:B------:R-:W-:Y:S01]  /*1320*/  IMAD.HI.U32 R6, R14, R2, RZ ;  /* 0x000000020e067227 */ /* 0x000fe200078e00ff */
[----:B------:R-:W-:-:S04]  /*1330*/  @P0 SHF.R.U32.HI R13, RZ, R3, R15 ;  /* 0x00000003ff0d0219 */ /* 0x000fc8000001160f */
[----:B------:R-:W-:Y:S01]  /*1340*/  @P0 SHF.R.U32.HI R14, RZ, R3, R6 ;  /* 0x00000003ff0e0219 */ /* 0x000fe20000011606 */
[----:B------:R-:W-:-:S04]  /*1350*/  IMAD R13, R13, R11, RZ ;  /* 0x0000000b0d0d7224 */ /* 0x000fc800078e02ff */
[----:B------:R-:W-:Y:S01]  /*1360*/  IMAD R6, R14, R11, RZ ;  /* 0x0000000b0e067224 */ /* 0x000fe200078e02ff */
[----:B------:R-:W-:-:S04]  /*1370*/  ISETP.GE.AND P1, PT, R5, R13, PT ;  /* 0x0000000d0500720c */ /* 0x000fc80003f26270 */
[----:B------:R-:W-:Y:S01]  /*1380*/  ISETP.GE.OR P1, PT, R16, R6, P1 ;  /* 0x000000061000720c */ /* 0x000fe20000f26670 */
[----:B------:R-:W-:-:S05]  /*1390*/  IMAD.HI.U32 R6, R5, R2, RZ ;  /* 0x0000000205067227 */ /* 0x000fca00078e00ff */
[----:B------:R-:W-:-:S04]  /*13a0*/  SHF.R.U32.HI R6, RZ, R3, R6 ;  /* 0x00000003ff067219 */ /* 0x000fc80000011606 */
[----:B------:R-:W-:-:S03]  /*13b0*/  SEL R6, R5, R6, !P0 ;  /* 0x0000000605067207 */ /* 0x000fc60004000000 */
[----:B------:R-:W-:Y:S01]  /*13c0*/  @!P1 IMAD.HI.U32 R7, R16, R2, RZ ;  /* 0x0000000210079227 */ /* 0x000fe200078e00ff */
[----:B------:R-:W-:-:S04]  /*13d0*/  IADD3 R2, PT, PT, -R6, RZ, RZ ;  /* 0x000000ff06027210 */ /* 0x000fc80007ffe1ff */
[----:B------:R-:W-:Y:S01]  /*13e0*/  @!P1 SHF.R.U32.HI R3, RZ, R3, R7 ;  /* 0x00000003ff039219 */ /* 0x000fe20000011607 */
[----:B------:R-:W-:Y:S01]  /*13f0*/  IMAD R2, R11, R2, R5 ;  /* 0x000000020b027224 */ /* 0x000fe200078e0205 */
[----:B------:R-:W-:Y:S02]  /*1400*/  IADD3 R7, PT, PT, -R5, RZ, RZ ;  /* 0x000000ff05077210 */ /* 0x000fe40007ffe1ff */
[----:B------:R-:W-:-:S03]  /*1410*/  @!P1 SEL R3, R16, R3, !P0 ;  /* 0x0000000310039207 */ /* 0x000fc60004000000 */
[----:B------:R-:W-:Y:S02]  /*1420*/  IMAD R7, R4, R7, R23 ;  /* 0x0000000704077224 */ /* 0x000fe400078e0217 */
[--C-:B------:R-:W-:Y:S02]  /*1430*/  @!P1 IMAD.IADD R6, R6, 0x1, -R3.reuse ;  /* 0x0000000106069824 */ /* 0x100fe400078e0a03 */
[----:B------:R-:W-:Y:S01]  /*1440*/  @!P1 IMAD R3, R2, R14, R3 ;  /* 0x0000000e02039224 */ /* 0x000fe200078e0203 */
[----:B------:R-:W-:Y:S01]  /*1450*/  IADD3 R2, PT, PT, -R16, RZ, RZ ;  /* 0x000000ff10027210 */ /* 0x000fe20007ffe1ff */
[----:B------:R-:W-:Y:S02]  /*1460*/  @!P1 IMAD R5, R6, R11, R16 ;  /* 0x0000000b06059224 */ /* 0x000fe400078e0210 */
[----:B------:R-:W-:Y:S02]  /*1470*/  @!P1 IMAD.MOV.U32 R16, RZ, RZ, R3 ;  /* 0x000000ffff109224 */ /* 0x000fe400078e0003 */
[----:B------:R-:W-:-:S02]  /*1480*/  IMAD R2, R22, R2, R9 ;  /* 0x0000000216027224 */ /* 0x000fc400078e0209 */
[----:B------:R-:W-:Y:S02]  /*1490*/  IMAD R23, R5, R4, R7 ;  /* 0x0000000405177224 */ /* 0x000fe400078e0207 */
[----:B------:R-:W-:Y:S02]  /*14a0*/  IMAD R22, R16, R22, R2 ;  /* 0x0000001610167224 */ /* 0x000fe400078e0202 */
.L_x_19:
[----:B------:R-:W-:Y:S05]  /*14b0*/  BRA.U UP3, `(.L_x_20) ;  /* 0x0000000103407547 */ /* 0x000fea000b800000 */
[----:B------:R-:W1:Y:S08]  /*14c0*/  LDC.64 R4, c[0x0][0xb10] ;  /* 0x0002c400ff047b82 */ /* 0x000e700000000a00 */
[----:B------:R-:W2:Y:S08]  /*14d0*/  LDC.64 R2, c[0x0][0xb18] ;  /* 0x0002c600ff027b82 */ /* 0x000eb00000000a00 */
[----:B------:R-:W3:Y:S08]  /*14e0*/  LDC R6, c[0x0][0xb20] ;  /* 0x0002c800ff067b82 */ /* 0x000ef00000000800 */
[----:B------:R-:W4:Y:S01]  /*14f0*/  LDC R7, c[0x0][0xb0c] ;  /* 0x0002c300ff077b82 */ /* 0x000f220000000800 */
[----:B-1----:R-:W-:-:S05]  /*1500*/  IMAD.HI.U32 R4, R22, R4, RZ ;  /* 0x0000000416047227 */ /* 0x002fca00078e00ff */
[----:B------:R-:W-:Y:S01]  /*1510*/  SHF.R.U32.HI R4, RZ, R5, R4 ;  /* 0x00000005ff047219 */ /* 0x000fe20000011604 */
[----:B--2---:R-:W-:Y:S01]  /*1520*/  IMAD.HI.U32 R3, R23, R3, RZ ;  /* 0x0000000317037227 */ /* 0x004fe200078e00ff */
[----:B------:R-:W-:-:S04]  /*1530*/  ISETP.NE.AND P0, PT, R2, 0x1, PT ;  /* 0x000000010200780c */ /* 0x000fc80003f05270 */
[----:B---3--:R-:W-:-:S04]  /*1540*/  SHF.R.U32.HI R3, RZ, R6, R3 ;  /* 0x00000006ff037219 */ /* 0x008fc80000011603 */
[----:B------:R-:W-:Y:S02]  /*1550*/  SEL R3, R23, R3, !P0 ;  /* 0x0000000317037207 */ /* 0x000fe40004000000 */
[----:B----4-:R-:W-:-:S04]  /*1560*/  ISETP.NE.AND P1, PT, R7, 0x1, PT ;  /* 0x000000010700780c */ /* 0x010fc80003f25270 */
[----:B------:R-:W-:-:S05]  /*1570*/  SEL R5, R22, R4, !P1 ;  /* 0x0000000416057207 */ /* 0x000fca0004800000 */
[----:B------:R-:W-:Y:S02]  /*1580*/  IMAD.IADD R4, R3, 0x1, -R5 ;  /* 0x0000000103047824 */ /* 0x000fe400078e0a05 */
[----:B------:R-:W-:Y:S02]  /*1590*/  IMAD.IADD R3, R5, 0x1, -R3 ;  /* 0x0000000105037824 */ /* 0x000fe400078e0a03 */
[----:B------:R-:W-:Y:S02]  /*15a0*/  IMAD R22, R4, R7, R22 ;  /* 0x0000000704167224 */ /* 0x000fe400078e0216 */
[----:B------:R-:W-:Y:S02]  /*15b0*/  IMAD R23, R3, R2, R23 ;  /* 0x0000000203177224 */ /* 0x000fe400078e0217 */
.L_x_20:
[----:B------:R-:W-:Y:S05]  /*15c0*/  BRA.U !UP1, `(.L_x_21) ;  /* 0x00000001090c7547 */ /* 0x000fea000b800000 */
[----:B------:R-:W-:Y:S01]  /*15d0*/  UCGABAR_WAIT ;  /* 0x0000000000007dc7 */ /* 0x000fe20008000000 */
[----:B------:R-:W-:Y:S01]  /*15e0*/  CCTL.IVALL ;  /* 0x00000000ff00798f */ /* 0x000fe20002000000 */
[----:B------:R-:W-:Y:S05]  /*15f0*/  BRA `(.L_x_22) ;  /* 0x0000000000047947 */ /* 0x000fea0003800000 */
.L_x_21:
[----:B------:R-:W-:Y:S06]  /*1600*/  BAR.SYNC.DEFER_BLOCKING 0x0 ;  /* 0x0000000000007b1d */ /* 0x000fec0000010000 */
.L_x_22:
[----:B------:R-:W-:Y:S05]  /*1610*/  BRA.U UP2, `(.L_x_23) ;  /* 0x0000001502887547 */ /* 0x000fea000b800000 */
[----:B------:R-:W1:Y:S01]  /*1620*/  LDCU UR21, c[0x0][0x38c] ;  /* 0x00007180ff1577ac */ /* 0x000e620008000800 */
[----:B------:R-:W2:Y:S01]  /*1630*/  LDC R8, c[0x0][0x370] ;  /* 0x0000dc00ff087b82 */ /* 0x000ea20000000800 */
[C---:B------:R-:W-:Y:S02]  /*1640*/  IMAD.SHL.U32 R17, R9.reuse, 0x20, RZ ;  /* 0x0000002009117824 */ /* 0x040fe400078e00ff */
[----:B------:R-:W-:Y:S01]  /*1650*/  HFMA2 R15, -RZ, RZ, 0, 5.9604644775390625e-08 ;  /* 0x00000001ff0f7431 */ /* 0x000fe200000001ff */
[----:B------:R-:W-:Y:S01]  /*1660*/  UISETP.NE.AND UP1, UPT, UR7, URZ, UPT ;  /* 0x000000ff0700728c */ /* 0x000fe2000bf25270 */
[----:B------:R-:W-:Y:S01]  /*1670*/  ISETP.NE.AND P4, PT, R10, RZ, P5 ;  /* 0x000000ff0a00720c */ /* 0x000fe20002f85270 */
[----:B------:R-:W-:Y:S01]  /*1680*/  IMAD.SHL.U32 R16, R9, 0x80, RZ ;  /* 0x0000008009107824 */ /* 0x000fe200078e00ff */
[----:B------:R-:W-:Y:S01]  /*1690*/  CS2R R12, SRZ ;  /* 0x00000000000c7805 */ /* 0x000fe2000001ff00 */
[----:B------:R-:W-:Y:S01]  /*16a0*/  IMAD.MOV.U32 R14, RZ, RZ, RZ ;  /* 0x000000ffff0e7224 */ /* 0x000fe200078e00ff */
[----:B------:R-:W3:Y:S01]  /*16b0*/  LDC R0, c[0x0][0x374] ;  /* 0x0000dd00ff007b82 */ /* 0x000ee20000000800 */
[----:B------:R-:W-:Y:S01]  /*16c0*/  MOV R11, 0x1 ;  /* 0x00000001000b7802 */ /* 0x000fe20000000f00 */
[----:B------:R-:W4:Y:S01]  /*16d0*/  LDCU.64 UR24, c[0x0][0x348] ;  /* 0x00006900ff1877ac */ /* 0x000f220008000a00 */
[----:B------:R-:W-:Y:S01]  /*16e0*/  LOP3.LUT R17, R17, 0x20, RZ, 0xc0, !PT ;  /* 0x0000002011117812 */ /* 0x000fe200078ec0ff */
[----:B------:R-:W-:Y:S01]  /*16f0*/  USEL UR13, UR13, 0x2, UP1 ;  /* 0x000000020d0d7887 */ /* 0x000fe20008800000 */
[----:B------:R-:W-:Y:S01]  /*1700*/  UMOV UR14, URZ ;  /* 0x000000ff000e7c82 */ /* 0x000fe20008000000 */
[----:B-1----:R-:W-:-:S04]  /*1710*/  UIADD3 UR5, UPT, UPT, UR21, 0x3f, URZ ;  /* 0x0000003f15057890 */ /* 0x002fc8000fffe0ff */
[----:B------:R-:W-:-:S04]  /*1720*/  USHF.R.S32.HI UR23, URZ, 0x1f, UR5 ;  /* 0x0000001fff177899 */ /* 0x000fc80008011405 */
[----:B------:R-:W-:Y:S02]  /*1730*/  ULEA.HI UR23, UR23, UR5, URZ, 0x6 ;  /* 0x0000000517177291 */ /* 0x000fe4000f8f30ff */
[----:B------:R-:W-:Y:S02]  /*1740*/  UIADD3 UR5, UPT, UPT, UR21, -0x1, URZ ;  /* 0xffffffff15057890 */ /* 0x000fe4000fffe0ff */
[----:B------:R-:W-:Y:S02]  /*1750*/  USHF.R.S32.HI UR23, URZ, 0x6, UR23 ;  /* 0x00000006ff177899 */ /* 0x000fe40008011417 */
[----:B------:R-:W-:Y:S02]  /*1760*/  UISETP.GE.U32.AND UP2, UPT, UR5, -0x7f, UPT ;  /* 0xffffff810500788c */ /* 0x000fe4000bf46070 */
[----:B------:R-:W-:Y:S02]  /*1770*/  UISETP.LT.U32.AND UP0, UPT, UR23, 0xa, UPT ;  /* 0x0000000a1700788c */ /* 0x000fe4000bf01070 */
[----:B------:R-:W-:-:S02]  /*1780*/  UIADD3 UR21, UPT, UPT, UR21, 0x7e, URZ ;  /* 0x0000007e15157890 */ /* 0x000fc4000fffe0ff */
[----:B------:R-:W-:-:S04]  /*1790*/  USEL UR22, UR23, 0xa, UP0 ;  /* 0x0000000a17167887 */ /* 0x000fc80008000000 */
[----:B------:R-:W-:Y:S02]  /*17a0*/  UIADD3 UR7, UPT, UPT, UR22, -0x1, URZ ;  /* 0xffffffff16077890 */ /* 0x000fe4000fffe0ff */
[----:B------:R-:W-:Y:S02]  /*17b0*/  @UP2 UIADD3 UR7, UPT, UPT, UR22, URZ, URZ ;  /* 0x000000ff16072290 */ /* 0x000fe4000fffe0ff */
[----:B------:R-:W-:Y:S02]  /*17c0*/  UIADD3 UR15, UPT, UPT, UR23, -UR22, URZ ;  /* 0x80000016170f7290 */ /* 0x000fe4000fffe0ff */
[----:B------:R-:W-:Y:S02]  /*17d0*/  UIADD3 UR6, UPT, UPT, UR7, 0x1, URZ ;  /* 0x0000000107067890 */ /* 0x000fe4000fffe0ff */
[----:B--2-4-:R-:W-:-:S12]  /*17e0*/  UIADD3 UR7, UPT, UPT, -UR7, URZ, URZ ;  /* 0x000000ff07077290 */ /* 0x014fd8000fffe1ff */
.L_x_43:
[----:B------:R-:W-:Y:S01]  /*17f0*/  UISETP.NE.AND UP0, UPT, UR4, URZ, UPT ;  /* 0x000000ff0400728c */ /* 0x000fe2000bf05270 */
[----:B------:R-:W1:Y:S08]  /*1800*/  S2UR UR4, SR_CgaCtaId ;  /* 0x00000000000479c3 */ /* 0x000e700000008800 */
[----:B------:R-:W-:Y:S05]  /*1810*/  BRA.U UP0, `(.L_x_24) ;  /* 0x0000000100347547 */ /* 0x000fea000b800000 */
[----:B------:R-:W2:Y:S01]  /*1820*/  S2R R2, SR_CgaCtaId ;  /* 0x0000000000027919 */ /* 0x000ea20000008800 */
[----:B------:R-:W-:-:S04]  /*1830*/  MOV R3, 0x400 ;  /* 0x0000040000037802 */ /* 0x000fc80000000f00 */
[----:B--2---:R-:W-:Y:S02]  /*1840*/  LEA R2, R2, R3, 0x18 ;  /* 0x0000000302027211 */ /* 0x004fe400078ec0ff */
[----:B------:R-:W-:-:S03]  /*1850*/  SHF.L.U32 R3, R11, 0x1f, RZ ;  /* 0x0000001f0b037819 */ /* 0x000fc600000006ff */
[----:B------:R-:W-:-:S04]  /*1860*/  IMAD R2, R12, 0x8, R2 ;  /* 0x000000080c027824 */ /* 0x000fc800078e0202 */
[----:B------:R-:W2:Y:S02]  /*1870*/  SYNCS.PHASECHK.TRANS64.TRYWAIT P0, [R2+URZ+0x150], R3 ;  /* 0x00015003020075a7 */ /* 0x000ea400080011ff */
[----:B--2---:R-:W-:Y:S05]  /*1880*/  @!P0 BRA `(.L_x_25) ;  /* 0x0000008c00788947 */ /* 0x004fea0003800000 */
.L_x_233:
[----:B------:R-:W-:Y:S01]  /*1890*/  VIADD R12, R12, 0x1 ;  /* 0x000000010c0c7836 */ /* 0x000fe20000000000 */
[----:B------:R2:W-:Y:S04]  /*18a0*/  SYNCS.ARRIVE.TRANS64.A1T0 RZ, [R2+URZ+0x140], RZ ;  /* 0x000140ff02ff79a7 */ /* 0x0005e800081000ff */
[----:B------:R-:W-:-:S04]  /*18b0*/  ISETP.NE.AND P0, PT, R12, 0x2, PT ;  /* 0x000000020c00780c */ /* 0x000fc80003f05270 */
[----:B------:R-:W-:Y:S02]  /*18c0*/  SEL R12, R12, RZ, P0 ;  /* 0x000000ff0c0c7207 */ /* 0x000fe40000000000 */
[----:B--2---:R-:W-:-:S04]  /*18d0*/  SEL R2, RZ, 0x1, P0 ;  /* 0x00000001ff027807 */ /* 0x004fc80000000000 */
[----:B------:R-:W-:-:S07]  /*18e0*/  LOP3.LUT R11, R11, R2, RZ, 0x3c, !PT ;  /* 0x000000020b0b7212 */ /* 0x000fce00078e3cff */
.L_x_24:
[----:B------:R-:W-:Y:S01]  /*18f0*/  UMOV UR5, 0x400 ;  /* 0x0000040000057882 */ /* 0x000fe20000000000 */
[----:B------:R-:W-:Y:S01]  /*1900*/  SHF.L.U32 R2, R15, 0x1f, RZ ;  /* 0x0000001f0f027819 */ /* 0x000fe200000006ff */
[----:B-1----:R-:W-:Y:S01]  /*1910*/  ULEA UR5, UR4, UR5, 0x18 ;  /* 0x0000000504057291 */ /* 0x002fe2000f8ec0ff */
[----:B------:R-:W-:Y:S01]  /*1920*/  R2UR UR35, R16 ;  /* 0x00000000102372ca */ /* 0x000fe200000e0000 */
[----:B------:R-:W-:Y:S01]  /*1930*/  UISETP.GE.U32.AND UP0, UPT, UR21, 0x7f, UPT ;  /* 0x0000007f1500788c */ /* 0x000fe2000bf06070 */
[----:B------:R-:W-:Y:S01]  /*1940*/  R2UR UR11, R17 ;  /* 0x00000000110b72ca */ /* 0x000fe200000e0000 */
[----:B------:R-:W-:Y:S01]  /*1950*/  ULEA UR8, UR14, UR5, 0x3 ;  /* 0x000000050e087291 */ /* 0x000fe2000f8e18ff */
[----:B------:R-:W-:-:S08]  /*1960*/  UMOV UR26, URZ ;  /* 0x000000ff001a7c82 */ /* 0x000fd00008000000 */
[----:B------:R1:W2:Y:S01]  /*1970*/  SYNCS.PHASECHK.TRANS64.TRYWAIT P0, [UR8+0x50], R2 ;  /* 0x00005002ff0075a7 */ /* 0x0002a20008001108 */
[----:B------:R-:W-:-:S13]  /*1980*/  R2UR UR8, R23 ;  /* 0x00000000170872ca */ /* 0x000fda00000e0000 */
[----:B------:R-:W-:Y:S01]  /*1990*/  ULEA UR11, UR8, UR11, 0x6 ;  /* 0x0000000b080b7291 */ /* 0x000fe2000f8e30ff */
[----:B-1----:R-:W-:-:S05]  /*19a0*/  LEA.HI R2, R22, R22, RZ, 0x1 ;  /* 0x0000001616027211 */ /* 0x002fca00078f08ff */
[----:B------:R-:W-:-:S05]  /*19b0*/  IMAD.SHL.U32 R2, R2, 0x80, RZ ;  /* 0x0000008002027824 */ /* 0x000fca00078e00ff */
[----:B------:R-:W-:-:S04]  /*19c0*/  LOP3.LUT R2, R2, 0xffffff00, RZ, 0xc0, !PT ;  /* 0xffffff0002027812 */ /* 0x000fc800078ec0ff */
[----:B------:R-:W-:-:S13]  /*19d0*/  R2UR UR9, R2 ;  /* 0x00000000020972ca */ /* 0x000fda00000e0000 */
[----:B------:R-:W-:Y:S01]  /*19e0*/  ULOP3.LUT UR35, UR9, 0x80, UR35, 0xf8, !UPT ;  /* 0x0000008009237892 */ /* 0x000fe2000f8ef823 */
[----:B------:R-:W-:Y:S11]  /*19f0*/  BRA.U !UP0, `(.L_x_26) ;  /* 0x0000000108c07547 */ /* 0x000ff6000b800000 */
[----:B------:R-:W-:Y:S01]  /*1a00*/  UMOV UR16, UR7 ;  /* 0x0000000700107c82 */ /* 0x000fe20008000000 */
[----:B------:R-:W-:Y:S01]  /*1a10*/  UMOV UR17, UR14 ;  /* 0x0000000e00117c82 */ /* 0x000fe20008000000 */
[----:B------:R-:W-:-:S05]  /*1a20*/  UMOV UR34, URZ ;  /* 0x000000ff00227c82 */ /* 0x000fca0008000000 */
.L_x_32:
[----:B------:R-:W-:Y:S01]  /*1a30*/  ULEA UR33, UR17, UR5, 0x3 ;  /* 0x0000000511217291 */ /* 0x000fe2000f8e18ff */
[----:B------:R-:W-:Y:S01]  /*1a40*/  @P5 MOV R3, 0xa000 ;  /* 0x0000a00000035802 */ /* 0x000fe20000000f00 */
[----:B-12-4-:R-:W-:Y:S10]  /*1a50*/  @P0 BRA `(.L_x_27) ;  /* 0x00000000000c0947 */ /* 0x016ff40003800000 */
[----:B------:R-:W-:-:S04]  /*1a60*/  SHF.L.U32 R4, R15, 0x1f, RZ ;  /* 0x0000001f0f047819 */ /* 0x000fc800000006ff */
[----:B------:R-:W1:Y:S02]  /*1a70*/  SYNCS.PHASECHK.TRANS64.TRYWAIT P0, [UR33+0x50], R4 ;  /* 0x00005004ff0075a7 */ /* 0x000e640008001121 */
[----:B-1----:R-:W-:Y:S05]  /*1a80*/  @!P0 BRA `(.L_x_28) ;  /* 0x0000008c000c8947 */ /* 0x002fea0003800000 */
.L_x_27:
[----:B------:R2:W-:Y:S01]  /*1a90*/  @P5 SYNCS.ARRIVE.TRANS64 RZ, [UR33], R3 ;  /* 0x00000003ffff59a7 */ /* 0x0005e20008000021 */
[----:B------:R-:W-:Y:S02]  /*1aa0*/  ULOP3.LUT UR8, UR13, 0x2, URZ, 0xfc, !UPT ;  /* 0x000000020d087892 */ /* 0x000fe4000f8efcff */
[----:B------:R-:W-:Y:S02]  /*1ab0*/  UIADD3 UR16, UPT, UPT, UR16, 0x1, URZ ;  /* 0x0000000110107890 */ /* 0x000fe4000fffe0ff */
[----:B------:R-:W-:Y:S02]  /*1ac0*/  UISETP.NE.AND UP0, UPT, UR8, 0x2, UPT ;  /* 0x000000020800788c */ /* 0x000fe4000bf05270 */
[----:B------:R-:W-:-:S07]  /*1ad0*/  UISETP.NE.AND UP2, UPT, UR16, 0x1, UPT ;  /* 0x000000011000788c */ /* 0x000fce000bf45270 */
[----:B------:R-:W-:Y:S05]  /*1ae0*/  BRA.U UP0, `(.L_x_29) ;  /* 0x0000000100047547 */ /* 0x000fea000b800000 */
[----:B------:R-:W-:Y:S05]  /*1af0*/  BPT.TRAP 0x1 ;  /* 0x000000040000795c */ /* 0x000fea0000300000 */
.L_x_29:
[----:B------:R-:W-:Y:S04]  /*1b00*/  BSSY.RECONVERGENT B0, `(.L_x_30) ;  /* 0x0000003000007945 */ /* 0x000fe80003800200 */
[----:B------:R-:W-:Y:S05]  /*1b10*/  @!P4 BRA `(.L_x_31) ;  /* 0x000000000004c947 */ /* 0x000fea0003800000 */
[----:B------:R-:W-:Y:S05]  /*1b20*/  BPT.TRAP 0x1 ;  /* 0x000000040000795c */ /* 0x000fea0000300000 */
.L_x_31:
[----:B------:R-:W-:Y:S05]  /*1b30*/  BSYNC.RECONVERGENT B0 ;  /* 0x0000000000007941 */ /* 0x000fea0003800200 */
.L_x_30:
[----:B------:R-:W-:Y:S02]  /*1b40*/  UIADD3 UR14, UPT, UPT, UR17, 0x1, URZ ;  /* 0x00000001110e7890 */ /* 0x000fe4000fffe0ff */
[----:B------:R-:W-:Y:S02]  /*1b50*/  ULEA UR32, UR17, UR5, 0xe ;  /* 0x0000000511207291 */ /* 0x000fe4000f8e70ff */
[----:B------:R-:W-:Y:S02]  /*1b60*/  UISETP.NE.AND UP0, UPT, UR14, 0xa, UPT ;  /* 0x0000000a0e00788c */ /* 0x000fe4000bf05270 */
[----:B------:R-:W-:Y:S02]  /*1b70*/  UIADD3 UR30, UP1, UPT, UR24, 0x80, URZ ;  /* 0x00000080181e7890 */ /* 0x000fe4000ff3e0ff */
[----:B------:R-:W-:Y:S02]  /*1b80*/  USEL UR9, URZ, 0x1, UP0 ;  /* 0x00000001ff097887 */ /* 0x000fe40008000000 */
[----:B------:R-:W-:-:S02]  /*1b90*/  USEL UR14, UR14, URZ, UP0 ;  /* 0x000000ff0e0e7287 */ /* 0x000fc40008000000 */
[----:B------:R-:W-:Y:S02]  /*1ba0*/  UIADD3 UR28, UP0, UPT, UR24, 0x180, URZ ;  /* 0x00000180181c7890 */ /* 0x000fe4000ff1e0ff */
[----:B------:R-:W-:Y:S01]  /*1bb0*/  ULEA UR8, UR14, UR5, 0x3 ;  /* 0x000000050e087291 */ /* 0x000fe2000f8e18ff */
[----:B------:R-:W-:Y:S01]  /*1bc0*/  LOP3.LUT R15, R15, UR9, RZ, 0x3c, !PT ;  /* 0x000000090f0f7c12 */ /* 0x000fe2000f8e3cff */
[----:B------:R-:W-:Y:S02]  /*1bd0*/  ULOP3.LUT UR33, UR33, 0xfefffff8, URZ, 0xc0, !UPT ;  /* 0xfefffff821217892 */ /* 0x000fe4000f8ec0ff */
[----:B------:R-:W-:Y:S01]  /*1be0*/  UIADD3.X UR31, UPT, UPT, URZ, UR25, URZ, UP1, !UPT ;  /* 0x00000019ff1f7290 */ /* 0x000fe20008ffe4ff */
[----:B-1----:R-:W-:Y:S01]  /*1bf0*/  SHF.L.U32 R2, R15, 0x1f, RZ ;  /* 0x0000001f0f027819 */ /* 0x002fe200000006ff */
[----:B------:R-:W-:Y:S02]  /*1c00*/  UIADD3 UR32, UPT, UPT, UR32, 0x6400, URZ ;  /* 0x0000640020207890 */ /* 0x000fe4000fffe0ff */
[----:B------:R-:W-:Y:S01]  /*1c10*/  UIADD3.X UR29, UPT, UPT, URZ, UR25, URZ, UP0, !UPT ;  /* 0x00000019ff1d7290 */ /* 0x000fe200087fe4ff */
[----:B------:R1:W4:Y:S01]  /*1c20*/  SYNCS.PHASECHK.TRANS64.TRYWAIT P0, [UR8+0x50], R2 ;  /* 0x00005002ff0075a7 */ /* 0x0003220008001108 */
[----:B------:R-:W-:Y:S01]  /*1c30*/  ULEA UR8, UR17, UR5, 0xc ;  /* 0x0000000511087291 */ /* 0x000fe2000f8e60ff */
[----:B------:R-:W-:Y:S01]  /*1c40*/  UMOV UR18, 0x0 ;  /* 0x0000000000127882 */ /* 0x000fe20000000000 */
[----:B------:R-:W-:-:S02]  /*1c50*/  UMOV UR19, 0x10000000 ;  /* 0x1000000000137882 */ /* 0x000fc40000000000 */
[----:B------:R-:W-:Y:S01]  /*1c60*/  UIADD3 UR8, UPT, UPT, UR8, 0x2e400, URZ ;  /* 0x0002e40008087890 */ /* 0x000fe2000fffe0ff */
[----:B------:R2:W-:Y:S01]  /*1c70*/  UTMALDG.3D.2CTA [UR32], [UR30], desc[UR18] ;  /* 0x000012201e0075b4 */ /* 0x0005e20008211000 */
[----:B------:R-:W-:Y:S01]  /*1c80*/  UMOV UR10, UR34 ;  /* 0x00000022000a7c82 */ /* 0x000fe20008000000 */
[----:B------:R-:W-:Y:S01]  /*1c90*/  UMOV UR12, UR36 ;  /* 0x00000024000c7c82 */ /* 0x000fe20008000000 */
[----:B------:R-:W-:Y:S01]  /*1ca0*/  UMOV UR9, UR33 ;  /* 0x0000002100097c82 */ /* 0x000fe20008000000 */
[----:B------:R-:W-:Y:S01]  /*1cb0*/  UMOV UR26, UR6 ;  /* 0x00000006001a7c82 */ /* 0x000fe20008000000 */
[----:B------:R-:W-:-:S03]  /*1cc0*/  UMOV UR17, UR14 ;  /* 0x0000000e00117c82 */ /* 0x000fc60008000000 */
[----:B------:R1:W-:Y:S01]  /*1cd0*/  UTMALDG.3D.2CTA [UR8], [UR28], desc[UR18] ;  /* 0x000012081c0075b4 */ /* 0x0003e20008211000 */
[----:B--2---:R-:W-:Y:S01]  /*1ce0*/  UIADD3 UR34, UPT, UPT, UR34, 0x40, URZ ;  /* 0x0000004022227890 */ /* 0x004fe2000fffe0ff */
[----:B------:R-:W-:Y:S11]  /*1cf0*/  BRA.U UP2, `(.L_x_32) ;  /* 0xfffffffd024c7547 */ /* 0x000ff6000b83ffff */
.L_x_26:
[----:B--2-4-:R-:W-:Y:S01]  /*1d00*/  PLOP3.LUT P0, PT, PT, PT, UP5, 0x80, 0x8 ;  /* 0x000000000008781c */ /* 0x014fe20003f0f058 */
[----:B-1----:R-:W-:Y:S01]  /*1d10*/  ULEA UR8, UR14, UR5, 0x3 ;  /* 0x000000050e087291 */ /* 0x002fe2000f8e18ff */
[----:B------:R-:W-:Y:S01]  /*1d20*/  SHF.L.U32 R2, R15, 0x1f, RZ ;  /* 0x0000001f0f027819 */ /* 0x000fe200000006ff */
[----:B------:R-:W-:-:S10]  /*1d30*/  UISETP.GT.AND UP0, UPT, UR23, UR22, UPT ;  /* 0x000000161700728c */ /* 0x000fd4000bf04270 */
[----:B------:R-:W-:Y:S01]  /*1d40*/  @!P0 SYNCS.ARRIVE.TRANS64.A1T0 RZ, [UR5+0xd8], RZ ;  /* 0x0000d8ffffff89a7 */ /* 0x000fe20008100005 */
[----:B------:R1:W2:Y:S01]  /*1d50*/  SYNCS.PHASECHK.TRANS64.TRYWAIT P0, [UR8+0x50], R2 ;  /* 0x00005002ff0075a7 */ /* 0x0002a20008001108 */
[----:B------:R-:W-:Y:S05]  /*1d60*/  BRA.U !UP0, `(.L_x_33) ;  /* 0x0000000108c07547 */ /* 0x000fea000b800000 */
[----:B------:R-:W-:Y:S01]  /*1d70*/  UIADD3 UR27, UPT, UPT, UR15, UR26, URZ ;  /* 0x0000001a0f1b7290 */ /* 0x000fe2000fffe0ff */
[----:B------:R-:W-:-:S11]  /*1d80*/  UMOV UR34, UR14 ;  /* 0x0000000e00227c82 */ /* 0x000fd60008000000 */
.L_x_39:
[----:B------:R-:W-:Y:S01]  /*1d90*/  ULEA UR17, UR34, UR5, 0x3 ;  /* 0x0000000522117291 */ /* 0x000fe2000f8e18ff */
[----:B--2---:R-:W-:Y:S01]  /*1da0*/  @P5 MOV R3, 0xa000 ;  /* 0x0000a00000035802 */ /* 0x004fe20000000f00 */
[----:B-12---:R-:W-:Y:S10]  /*1db0*/  @P0 BRA `(.L_x_34) ;  /* 0x00000000000c0947 */ /* 0x006ff40003800000 */
[----:B------:R-:W-:-:S04]  /*1dc0*/  SHF.L.U32 R4, R15, 0x1f, RZ ;  /* 0x0000001f0f047819 */ /* 0x000fc800000006ff */
[----:B------:R-:W2:Y:S02]  /*1dd0*/  SYNCS.PHASECHK.TRANS64.TRYWAIT P0, [UR17+0x50], R4 ;  /* 0x00005004ff0075a7 */ /* 0x000ea40008001111 */
[----:B--2---:R-:W-:Y:S05]  /*1de0*/  @!P0 BRA `(.L_x_35) ;  /* 0x00000088004c8947 */ /* 0x004fea0003800000 */
.L_x_34:
[----:B------:R2:W-:Y:S01]  /*1df0*/  @P5 SYNCS.ARRIVE.TRANS64 RZ, [UR17], R3 ;  /* 0x00000003ffff59a7 */ /* 0x0005e20008000011 */
[----:B------:R-:W-:-:S04]  /*1e00*/  ULOP3.LUT UR8, UR13, 0x2, URZ, 0xfc, !UPT ;  /* 0x000000020d087892 */ /* 0x000fc8000f8efcff */
[----:B------:R-:W-:-:S09]  /*1e10*/  UISETP.NE.AND UP0, UPT, UR8, 0x2, UPT ;  /* 0x000000020800788c */ /* 0x000fd2000bf05270 */
[----:B------:R-:W-:Y:S05]  /*1e20*/  BRA.U UP0, `(.L_x_36) ;  /* 0x0000000100047547 */ /* 0x000fea000b800000 */
[----:B------:R-:W-:Y:S05]  /*1e30*/  BPT.TRAP 0x1 ;  /* 0x000000040000795c */ /* 0x000fea0000300000 */
.L_x_36:
[----:B------:R-:W-:Y:S04]  /*1e40*/  BSSY.RECONVERGENT B0, `(.L_x_37) ;  /* 0x0000003000007945 */ /* 0x000fe80003800200 */
[----:B------:R-:W-:Y:S05]  /*1e50*/  @!P4 BRA `(.L_x_38) ;  /* 0x000000000004c947 */ /* 0x000fea0003800000 */
[----:B------:R-:W-:Y:S05]  /*1e60*/  BPT.TRAP 0x1 ;  /* 0x000000040000795c */ /* 0x000fea0000300000 */
.L_x_38:
[----:B------:R-:W-:Y:S05]  /*1e70*/  BSYNC.RECONVERGENT B0 ;  /* 0x0000000000007941 */ /* 0x000fea0003800200 */
.L_x_37:
        /* <DEDUP_REMOVED lines=9> */
[----:B------:R-:W-:Y:S02]  /*1f10*/  USHF.L.U32 UR18, UR26, 0x6, URZ ;  /* 0x000000061a127899 */ /* 0x000fe400080006ff */
[----:B------:R-:W-:Y:S01]  /*1f20*/  ULOP3.LUT UR17, UR17, 0xfefffff8, URZ, 0xc0, !UPT ;  /* 0xfefffff811117892 */ /* 0x000fe2000f8ec0ff */
[----:B-1----:R-:W-:Y:S01]  /*1f30*/  SHF.L.U32 R2, R15, 0x1f, RZ ;  /* 0x0000001f0f027819 */ /* 0x002fe200000006ff */
[----:B------:R-:W-:Y:S02]  /*1f40*/  UIADD3 UR16, UPT, UPT, UR16, 0x6400, URZ ;  /* 0x0000640010107890 */ /* 0x000fe4000fffe0ff */
[----:B------:R-:W-:Y:S01]  /*1f50*/  UIADD3.X UR33, UPT, UPT, URZ, UR25, URZ, UP1, !UPT ;  /* 0x00000019ff217290 */ /* 0x000fe20008ffe4ff */
[----:B------:R4:W1:Y:S01]  /*1f60*/  SYNCS.PHASECHK.TRANS64.TRYWAIT P0, [UR8+0x50], R2 ;  /* 0x00005002ff0075a7 */ /* 0x0008620008001108 */
[----:B------:R-:W-:-:S02]  /*1f70*/  ULEA UR8, UR34, UR5, 0xc ;  /* 0x0000000522087291 */ /* 0x000fc4000f8e60ff */
[----:B------:R-:W-:Y:S02]  /*1f80*/  UIADD3.X UR31, UPT, UPT, URZ, UR25, URZ, UP0, !UPT ;  /* 0x00000019ff1f7290 */ /* 0x000fe400087fe4ff */
[----:B------:R-:W-:Y:S01]  /*1f90*/  UIADD3 UR8, UPT, UPT, UR8, 0x2e400, URZ ;  /* 0x0002e40008087890 */ /* 0x000fe2000fffe0ff */
[----:B------:R-:W-:Y:S01]  /*1fa0*/  UMOV UR28, 0x0 ;  /* 0x00000000001c7882 */ /* 0x000fe20000000000 */
[----:B------:R-:W-:Y:S01]  /*1fb0*/  UMOV UR29, 0x10000000 ;  /* 0x10000000001d7882 */ /* 0x000fe20000000000 */
[----:B------:R-:W-:Y:S01]  /*1fc0*/  UMOV UR19, UR35 ;  /* 0x0000002300137c82 */ /* 0x000fe20008000000 */
[----:B------:R-:W-:Y:S01]  /*1fd0*/  UMOV UR20, UR36 ;  /* 0x0000002400147c82 */ /* 0x000fe20008000000 */
[----:B------:R-:W-:Y:S01]  /*1fe0*/  UMOV UR12, UR36 ;  /* 0x00000024000c7c82 */ /* 0x000fe20008000000 */
[----:B------:R-:W-:Y:S01]  /*1ff0*/  UMOV UR9, UR17 ;  /* 0x0000001100097c82 */ /* 0x000fe20008000000 */
[----:B------:R-:W-:Y:S01]  /*2000*/  UMOV UR10, UR18 ;  /* 0x00000012000a7c82 */ /* 0x000fe20008000000 */
[----:B------:R4:W-:Y:S01]  /*2010*/  UTMALDG.3D.2CTA [UR16], [UR32], desc[UR28] ;  /* 0x00001c10200075b4 */ /* 0x0009e20008211000 */
[----:B------:R-:W-:Y:S01]  /*2020*/  UIADD3 UR26, UPT, UPT, UR26, 0x1, URZ ;  /* 0x000000011a1a7890 */ /* 0x000fe2000fffe0ff */
[----:B------:R-:W-:-:S03]  /*2030*/  UMOV UR34, UR14 ;  /* 0x0000000e00227c82 */ /* 0x000fc60008000000 */
[----:B------:R-:W-:Y:S01]  /*2040*/  UISETP.NE.AND UP0, UPT, UR26, UR27, UPT ;  /* 0x0000001b1a00728c */ /* 0x000fe2000bf05270 */
[----:B------:R4:W-:Y:S08]  /*2050*/  UTMALDG.3D.2CTA [UR8], [UR30], desc[UR28] ;  /* 0x00001c081e0075b4 */ /* 0x0009f00008211000 */
[----:B----4-:R-:W-:Y:S05]  /*2060*/  BRA.U UP0, `(.L_x_39) ;  /* 0xfffffffd00487547 */ /* 0x010fea000b83ffff */
.L_x_33:
[C---:B-1----:R-:W-:Y:S01]  /*2070*/  LEA R2, R14.reuse, UR5, 0x3 ;  /* 0x000000050e027c11 */ /* 0x042fe2000f8e18ff */
[----:B------:R-:W-:Y:S01]  /*2080*/  NOP ;  /* 0x0000000000007918 */ /* 0x000fe20000000000 */
[----:B--2---:R-:W-:Y:S02]  /*2090*/  SHF.L.U32 R3, R13, 0x1f, RZ ;  /* 0x0000001f0d037819 */ /* 0x004fe400000006ff */
[----:B------:R-:W-:Y:S02]  /*20a0*/  LEA R4, R14, UR5, 0x4 ;  /* 0x000000050e047c11 */ /* 0x000fe4000f8e20ff */
[----:B------:R-:W1:Y:S02]  /*20b0*/  SYNCS.PHASECHK.TRANS64.TRYWAIT P0, [R2+URZ+0xe0], R3 ;  /* 0x0000e003020075a7 */ /* 0x000e6400080011ff */
[----:B-1----:R-:W-:Y:S05]  /*20c0*/  @!P0 BRA `(.L_x_40) ;  /* 0x0000008400ac8947 */ /* 0x002fea0003800000 */
.L_x_236:
[----:B------:R-:W2:Y:S01]  /*20d0*/  LDS.128 R4, [R4+0x170] ;  /* 0x0001700004047984 */ /* 0x000ea20000000c00 */
[----:B------:R-:W-:Y:S01]  /*20e0*/  ISETP.GE.AND P0, PT, R36, 0x1, PT ;  /* 0x000000012400780c */ /* 0x000fe20003f06270 */
[----:B-1----:R-:W-:Y:S01]  /*20f0*/  VIADD R2, R2, 0xf0 ;  /* 0x000000f002027836 */ /* 0x002fe20000000000 */
[----:B------:R-:W-:Y:S01]  /*2100*/  @!PT LDS RZ, [RZ] ;  /* 0x00000000fffff984 */ /* 0x000fe20000000800 */
[----:B------:R-:W-:Y:S01]  /*2110*/  @!PT LDS RZ, [RZ] ;  /* 0x00000000fffff984 */ /* 0x000fe20000000800 */
[----:B------:R-:W-:Y:S01]  /*2120*/  @!PT LDS RZ, [RZ] ;  /* 0x00000000fffff984 */ /* 0x000fe20000000800 */
[----:B------:R-:W-:Y:S01]  /*2130*/  @!PT LDS RZ, [RZ] ;  /* 0x00000000fffff984 */ /* 0x000fe20000000800 */
[----:B------:R1:W-:Y:S06]  /*2140*/  MEMBAR.ALL.CTA ;  /* 0x0000000000007992 */ /* 0x0003ec0000008000 */
[----:B-1----:R-:W1:Y:S01]  /*2150*/  FENCE.VIEW.ASYNC.S ;  /* 0x00000000000073c6 */ /* 0x002e620000000000 */
[----:B------:R-:W-:-:S04]  /*2160*/  PRMT R2, RZ, 0x654, R2 ;  /* 0x00000654ff027816 */ /* 0x000fc80000000002 */
[----:B-1----:R1:W-:Y:S01]  /*2170*/  SYNCS.ARRIVE.TRANS64.RED.A1T0 RZ, [R2+URZ], RZ ;  /* 0x000000ff02ff79a7 */ /* 0x0023e200081004ff */
[----:B--2---:R-:W-:-:S13]  /*2180*/  LOP3.LUT P2, RZ, R6, 0x1, RZ, 0xc0, !PT ;  /* 0x0000000106ff7812 */ /* 0x004fda000784c0ff */
[----:B------:R-:W-:Y:S01]  /*2190*/  @P2 SHF.R.U32.HI R3, RZ, 0x10, R5 ;  /* 0x00000010ff032819 */ /* 0x000fe20000011605 */
[----:B------:R-:W-:Y:S01]  /*21a0*/  VOTEU.ANY UP0, P2 ;  /* 0x0000000000ff7886 */ /* 0x000fe20001000100 */
[----:B------:R-:W-:Y:S02]  /*21b0*/  @P2 MOV R10, R4 ;  /* 0x00000004000a2202 */ /* 0x000fe40000000f00 */
[----:B------:R-:W-:Y:S02]  /*21c0*/  @P2 R2UR.BROADCAST UR8, R3 ;  /* 0x00000000030822ca */ /* 0x000fe400008e0000 */
[----:B------:R-:W-:-:S11]  /*21d0*/  @P2 LOP3.LUT R9, R5, 0xffff, RZ, 0xc0, !PT ;  /* 0x0000ffff05092812 */ /* 0x000fd600078ec0ff */
[----:B------:R-:W-:Y:S01]  /*21e0*/  @UP0 UMOV UR36, UR8 ;  /* 0x0000000800240c82 */ /* 0x000fe20008000000 */
[----:B-1----:R-:W-:Y:S05]  /*21f0*/  @!P0 BRA `(.L_x_41) ;  /* 0x0000000000b88947 */ /* 0x002fea0003800000 */
[----:B------:R-:W3:Y:S01]  /*2200*/  LDC.64 R4, c[0x0][0xb18] ;  /* 0x0002c600ff047b82 */ /* 0x000ee20000000a00 */
[----:B------:R-:W-:-:S07]  /*2210*/  ISETP.NE.AND P3, PT, R36, 0x1, PT ;  /* 0x000000012400780c */ /* 0x000fce0003f65270 */
[----:B------:R-:W1:Y:S08]  /*2220*/  LDC.64 R6, c[0x0][0xb10] ;  /* 0x0002c400ff067b82 */ /* 0x000e700000000a00 */
[----:B------:R-:W2:Y:S08]  /*2230*/  LDC R18, c[0x0][0xb20] ;  /* 0x0002c800ff127b82 */ /* 0x000eb00000000800 */
[----:B------:R-:W4:Y:S01]  /*2240*/  LDC R19, c[0x0][0xb0c] ;  /* 0x0002c300ff137b82 */ /* 0x000f220000000800 */
[----:B---3--:R-:W-:Y:S01]  /*2250*/  IMAD.HI.U32 R21, R0, R5, RZ ;  /* 0x0000000500157227 */ /* 0x008fe200078e00ff */
[----:B------:R-:W-:-:S03]  /*2260*/  ISETP.NE.AND P0, PT, R4, 0x1, PT ;  /* 0x000000010400780c */ /* 0x000fc60003f05270 */
[----:B------:R-:W-:-:S03]  /*2270*/  IMAD.HI.U32 R5, R9, R5, RZ ;  /* 0x0000000509057227 */ /* 0x000fc600078e00ff */
[----:B------:R-:W3:Y:S01]  /*2280*/  LDC.64 R2, c[0x0][0xb28] ;  /* 0x0002ca00ff027b82 */ /* 0x000ee20000000a00 */
[----:B-1----:R-:W-:-:S04]  /*2290*/  IMAD.HI.U32 R22, R8, R6, RZ ;  /* 0x0000000608167227 */ /* 0x002fc800078e00ff */
[----:B------:R-:W-:Y:S01]  /*22a0*/  IMAD.HI.U32 R23, R10, R6, RZ ;  /* 0x000000060a177227 */ /* 0x000fe200078e00ff */
[----:B------:R-:W-:Y:S02]  /*22b0*/  SHF.R.U32.HI R22, RZ, R7, R22 ;  /* 0x00000007ff167219 */ /* 0x000fe40000011616 */
[-C--:B--2---:R-:W-:Y:S02]  /*22c0*/  SHF.R.U32.HI R21, RZ, R18.reuse, R21 ;  /* 0x00000012ff157219 */ /* 0x084fe40000011615 */
[----:B------:R-:W-:Y:S02]  /*22d0*/  SHF.R.U32.HI R5, RZ, R18, R5 ;  /* 0x00000012ff057219 */ /* 0x000fe40000011605 */
[----:B------:R-:W-:Y:S02]  /*22e0*/  SEL R21, R0, R21, !P0 ;  /* 0x0000001500157207 */ /* 0x000fe40004000000 */
[----:B------:R-:W-:Y:S02]  /*22f0*/  SHF.R.U32.HI R23, RZ, R7, R23 ;  /* 0x00000007ff177219 */ /* 0x000fe40000011617 */
[----:B----4-:R-:W-:-:S02]  /*2300*/  ISETP.NE.AND P1, PT, R19, 0x1, PT ;  /* 0x000000011300780c */ /* 0x010fc40003f25270 */
[----:B------:R-:W-:Y:S02]  /*2310*/  SEL R5, R9, R5, !P0 ;  /* 0x0000000509057207 */ /* 0x000fe40004000000 */
[----:B------:R-:W-:Y:S02]  /*2320*/  SEL R22, R8, R22, !P1 ;  /* 0x0000001608167207 */ /* 0x000fe40004800000 */
[----:B------:R-:W-:Y:S01]  /*2330*/  SEL R23, R10, R23, !P1 ;  /* 0x000000170a177207 */ /* 0x000fe20004800000 */
[----:B---3--:R-:W-:-:S04]  /*2340*/  IMAD.HI.U32 R20, R21, R2, RZ ;  /* 0x0000000215147227 */ /* 0x008fc800078e00ff */
        /* <DEDUP_REMOVED lines=10> */
[----:B------:R-:W-:-:S04]  /*23f0*/  @!P0 IMAD.HI.U32 R7, R23, R2, RZ ;  /* 0x0000000217078227 */ /* 0x000fc800078e00ff */
[----:B------:R-:W-:Y:S01]  /*2400*/  IMAD.MOV R2, RZ, RZ, -R6 ;  /* 0x000000ffff027224 */ /* 0x000fe200078e0a06 */
[----:B------:R-:W-:Y:S02]  /*2410*/  @!P0 SHF.R.U32.HI R3, RZ, R3, R7 ;  /* 0x00000003ff038219 */ /* 0x000fe40000011607 */
[----:B------:R-:W-:Y:S01]  /*2420*/  IADD3 R7, PT, PT, -R5, RZ, RZ ;  /* 0x000000ff05077210 */ /* 0x000fe20007ffe1ff */
[----:B------:R-:W-:Y:S01]  /*2430*/  IMAD R2, R36, R2, R5 ;  /* 0x0000000224027224 */ /* 0x000fe200078e0205 */
        /* <DEDUP_REMOVED lines=10> */
.L_x_41:
[----:B------:R-:W1:Y:S02]  /*24e0*/  LDCU UR8, c[0x0][0xb30] ;  /* 0x00016600ff0877ac */ /* 0x000e640008000800 */
[----:B-1----:R-:W-:-:S09]  /*24f0*/  UISETP.NE.AND UP0, UPT, UR8, 0x1, UPT ;  /* 0x000000010800788c */ /* 0x002fd2000bf05270 */
[----:B------:R-:W-:Y:S05]  /*2500*/  BRA.U UP0, `(.L_x_42) ;  /* 0x0000000100407547 */ /* 0x000fea000b800000 */
[----:B------:R-:W1:Y:S08]  /*2510*/  LDC.64 R4, c[0x0][0xb10] ;  /* 0x0002c400ff047b82 */ /* 0x000e700000000a00 */
[----:B------:R-:W2:Y:S08]  /*2520*/  LDC.64 R2, c[0x0][0xb18] ;  /* 0x0002c600ff027b82 */ /* 0x000eb00000000a00 */
[----:B------:R-:W4:Y:S08]  /*2530*/  LDC R6, c[0x0][0xb20] ;  /* 0x0002c800ff067b82 */ /* 0x000f300000000800 */
[----:B------:R-:W3:Y:S01]  /*2540*/  LDC R7, c[0x0][0xb0c] ;  /* 0x0002c300ff077b82 */ /* 0x000ee20000000800 */
[----:B-1----:R-:W-:-:S05]  /*2550*/  IMAD.HI.U32 R4, R10, R4, RZ ;  /* 0x000000040a047227 */ /* 0x002fca00078e00ff */
[----:B------:R-:W-:Y:S01]  /*2560*/  SHF.R.U32.HI R4, RZ, R5, R4 ;  /* 0x00000005ff047219 */ /* 0x000fe20000011604 */
[----:B--2---:R-:W-:Y:S01]  /*2570*/  IMAD.HI.U32 R3, R9, R3, RZ ;  /* 0x0000000309037227 */ /* 0x004fe200078e00ff */
[----:B------:R-:W-:-:S04]  /*2580*/  ISETP.NE.AND P0, PT, R2, 0x1, PT ;  /* 0x000000010200780c */ /* 0x000fc80003f05270 */
[----:B----4-:R-:W-:-:S04]  /*2590*/  SHF.R.U32.HI R3, RZ, R6, R3 ;  /* 0x00000006ff037219 */ /* 0x010fc80000011603 */
[----:B------:R-:W-:Y:S02]  /*25a0*/  SEL R3, R9, R3, !P0 ;  /* 0x0000000309037207 */ /* 0x000fe40004000000 */
[----:B---3--:R-:W-:-:S04]  /*25b0*/  ISETP.NE.AND P1, PT, R7, 0x1, PT ;  /* 0x000000010700780c */ /* 0x008fc80003f25270 */
[----:B------:R-:W-:-:S05]  /*25c0*/  SEL R4, R10, R4, !P1 ;  /* 0x000000040a047207 */ /* 0x000fca0004800000 */
[----:B------:R-:W-:Y:S02]  /*25d0*/  IMAD.IADD R5, R3, 0x1, -R4 ;  /* 0x0000000103057824 */ /* 0x000fe400078e0a04 */
[----:B------:R-:W-:Y:S02]  /*25e0*/  IMAD.IADD R3, R4, 0x1, -R3 ;  /* 0x0000000104037824 */ /* 0x000fe400078e0a03 */
[----:B------:R-:W-:Y:S02]  /*25f0*/  IMAD R10, R5, R7, R10 ;  /* 0x00000007050a7224 */ /* 0x000fe400078e020a */
[----:B------:R-:W-:-:S07]  /*2600*/  IMAD R9, R3, R2, R9 ;  /* 0x0000000203097224 */ /* 0x000fce00078e0209 */
.L_x_42:
[----:B------:R-:W-:Y:S01]  /*2610*/  VIADD R14, R14, 0x1 ;  /* 0x000000010e0e7836 */ /* 0x000fe20000000000 */
[----:B------:R-:W-:Y:S01]  /*2620*/  UPLOP3.LUT UP5, UPT, UPT, UPT, UPT, 0x80, 0x8 ;  /* 0x000000000008789c */ /* 0x000fe20003faf070 */
[----:B------:R-:W-:Y:S02]  /*2630*/  IMAD.IADD R22, R10, 0x1, R83 ;  /* 0x000000010a167824 */ /* 0x000fe400078e0253 */
[----:B------:R-:W-:Y:S01]  /*2640*/  IMAD.IADD R23, R9, 0x1, R82 ;  /* 0x0000000109177824 */ /* 0x000fe200078e0252 */
[----:B------:R-:W-:-:S04]  /*2650*/  ISETP.NE.AND P0, PT, R14, 0x2, PT ;  /* 0x000000020e00780c */ /* 0x000fc80003f05270 */
[----:B------:R-:W-:Y:S02]  /*2660*/  SEL R2, RZ, 0x1, P0 ;  /* 0x00000001ff027807 */ /* 0x000fe40000000000 */
[----:B------:R-:W-:Y:S02]  /*2670*/  SEL R14, R14, RZ, P0 ;  /* 0x000000ff0e0e7207 */ /* 0x000fe40000000000 */
[----:B------:R-:W-:Y:S01]  /*2680*/  LOP3.LUT R13, R13, R2, RZ, 0x3c, !PT ;  /* 0x000000020d0d7212 */ /* 0x000fe200078e3cff */
[----:B------:R-:W-:Y:S06]  /*2690*/  @P2 BRA `(.L_x_43) ;  /* 0xfffffff000542947 */ /* 0x000fec000383ffff */
[----:B------:R-:W-:Y:S01]  /*26a0*/  UIADD3 UR5, UPT, UPT, UR5, 0x50, URZ ;  /* 0x0000005005057890 */ /* 0x000fe2000fffe0ff */
[----:B------:R-:W-:-:S03]  /*26b0*/  SHF.L.U32 R2, R15, 0x1f, RZ ;  /* 0x0000001f0f027819 */ /* 0x000fc600000006ff */
[----:B------:R-:W-:-:S09]  /*26c0*/  ULEA UR4, UR14, UR5, 0x3 ;  /* 0x000000050e047291 */ /* 0x000fd2000f8e18ff */
[----:B------:R-:W1:Y:S02]  /*26d0*/  SYNCS.PHASECHK.TRANS64.TRYWAIT P0, [UR4], R2 ;  /* 0x00000002ff0075a7 */ /* 0x000e640008001104 */
[----:B-1----:R-:W-:Y:S05]  /*26e0*/  @!P0 BRA `(.L_x_44) ;  /* 0x0000008000388947 */ /* 0x002fea0003800000 */
.L_x_238:
[----:B------:R-:W-:-:S04]  /*26f0*/  UIADD3 UR6, UPT, UPT, UR14, 0x1, URZ ;  /* 0x000000010e067890 */ /* 0x000fc8000fffe0ff */
[----:B------:R-:W-:-:S04]  /*2700*/  UISETP.NE.AND UP0, UPT, UR6, 0xa, UPT ;  /* 0x0000000a0600788c */ /* 0x000fc8000bf05270 */
[----:B------:R-:W-:Y:S02]  /*2710*/  USEL UR7, URZ, 0x1, UP0 ;  /* 0x00000001ff077887 */ /* 0x000fe40008000000 */
[----:B------:R-:W-:-:S04]  /*2720*/  USEL UR6, UR6, URZ, UP0 ;  /* 0x000000ff06067287 */ /* 0x000fc80008000000 */
[----:B------:R-:W-:Y:S01]  /*2730*/  ULEA UR4, UR6, UR5, 0x3 ;  /* 0x0000000506047291 */ /* 0x000fe2000f8e18ff */
[----:B-1----:R-:W-:-:S04]  /*2740*/  LOP3.LUT R2, R15, UR7, RZ, 0x3c, !PT ;  /* 0x000000070f027c12 */ /* 0x002fc8000f8e3cff */
[----:B------:R-:W-:-:S04]  /*2750*/  SHF.L.U32 R3, R2, 0x1f, RZ ;  /* 0x0000001f02037819 */ /* 0x000fc800000006ff */
[----:B------:R-:W1:Y:S02]  /*2760*/  SYNCS.PHASECHK.TRANS64.TRYWAIT P0, [UR4], R3 ;  /* 0x00000003ff0075a7 */ /* 0x000e640008001104 */
[----:B-1----:R-:W-:Y:S05]  /*2770*/  @!P0 BRA `(.L_x_45) ;  /* 0x00000080002c8947 */ /* 0x002fea0003800000 */
.L_x_240:
[----:B------:R-:W-:-:S04]  /*2780*/  UIADD3 UR6, UPT, UPT, UR6, 0x1, URZ ;  /* 0x0000000106067890 */ /* 0x000fc8000fffe0ff */
[----:B------:R-:W-:-:S04]  /*2790*/  UISETP.NE.AND UP0, UPT, UR6, 0xa, UPT ;  /* 0x0000000a0600788c */ /* 0x000fc8000bf05270 */
[----:B------:R-:W-:Y:S02]  /*27a0*/  USEL UR7, URZ, 0x1, UP0 ;  /* 0x00000001ff077887 */ /* 0x000fe40008000000 */
[----:B------:R-:W-:-:S04]  /*27b0*/  USEL UR6, UR6, URZ, UP0 ;  /* 0x000000ff06067287 */ /* 0x000fc80008000000 */
[----:B------:R-:W-:Y:S01]  /*27c0*/  ULEA UR4, UR6, UR5, 0x3 ;  /* 0x0000000506047291 */ /* 0x000fe2000f8e18ff */
[----:B------:R-:W-:-:S04]  /*27d0*/  LOP3.LUT R2, R2, UR7, RZ, 0x3c, !PT ;  /* 0x0000000702027c12 */ /* 0x000fc8000f8e3cff */
[----:B-1----:R-:W-:-:S04]  /*27e0*/  SHF.L.U32 R3, R2, 0x1f, RZ ;  /* 0x0000001f02037819 */ /* 0x002fc800000006ff */
[----:B------:R-:W1:Y:S02]  /*27f0*/  SYNCS.PHASECHK.TRANS64.TRYWAIT P0, [UR4], R3 ;  /* 0x00000003ff0075a7 */ /* 0x000e640008001104 */
[----:B-1----:R-:W-:Y:S05]  /*2800*/  @!P0 BRA `(.L_x_46) ;  /* 0x0000008000208947 */ /* 0x002fea0003800000 */
.L_x_242:
        /* <DEDUP_REMOVED lines=9> */
.L_x_244:
        /* <DEDUP_REMOVED lines=9> */
.L_x_246:
        /* <DEDUP_REMOVED lines=9> */
.L_x_248:
        /* <DEDUP_REMOVED lines=9> */
.L_x_250:
        /* <DEDUP_REMOVED lines=9> */
.L_x_252:
        /* <DEDUP_REMOVED lines=9> */
.L_x_254:
[----:B------:R-:W-:-:S04]  /*2b70*/  UIADD3 UR6, UPT, UPT, UR6, 0x1, URZ ;  /* 0x0000000106067890 */ /* 0x000fc8000fffe0ff */
[----:B------:R-:W-:-:S04]  /*2b80*/  UISETP.NE.AND UP0, UPT, UR6, 0xa, UPT ;  /* 0x0000000a0600788c */ /* 0x000fc8000bf05270 */
[----:B------:R-:W-:Y:S02]  /*2b90*/  USEL UR4, URZ, 0x1, UP0 ;  /* 0x00000001ff047887 */ /* 0x000fe40008000000 */
[----:B------:R-:W-:-:S04]  /*2ba0*/  USEL UR6, UR6, URZ, UP0 ;  /* 0x000000ff06067287 */ /* 0x000fc80008000000 */
[----:B------:R-:W-:Y:S01]  /*2bb0*/  ULEA UR6, UR6, UR5, 0x3 ;  /* 0x0000000506067291 */ /* 0x000fe2000f8e18ff */
[----:B------:R-:W-:-:S04]  /*2bc0*/  LOP3.LUT R2, R2, UR4, RZ, 0x3c, !PT ;  /* 0x0000000402027c12 */ /* 0x000fc8000f8e3cff */
[----:B------:R-:W-:Y:S01]  /*2bd0*/  SHF.L.U32 R2, R2, 0x1f, RZ ;  /* 0x0000001f02027819 */ /* 0x000fe200000006ff */
[----:B-1-3--:R-:W-:-:S07]  /*2be0*/  IMAD.U32 R0, RZ, RZ, UR6 ;  /* 0x00000006ff007e24 */ /* 0x00afce000f8e00ff */
.L_x_53:
[----:B-1----:R1:W2:Y:S02]  /*2bf0*/  SYNCS.PHASECHK.TRANS64.TRYWAIT P0, [R0+URZ], R2 ;  /* 0x00000002000075a7 */ /* 0x0022a400080011ff */
[----:B--2---:R-:W-:Y:S05]  /*2c00*/  @!P0 NANOSLEEP.SYNCS 0x989680 ;  /* 0x009896800000895d */ /* 0x004fea0003900000 */
[----:B------:R-:W2:Y:S02]  /*2c10*/  @!P0 SYNCS.PHASECHK.TRANS64 P0, [R0+URZ], R2 ;  /* 0x00000002000085a7 */ /* 0x000ea400080010ff */
[----:B--2---:R-:W-:Y:S05]  /*2c20*/  @P0 EXIT ;  /* 0x000000000000094d */ /* 0x004fea0003800000 */
[----:B------:R-:W-:Y:S05]  /*2c30*/  BRA `(.L_x_53) ;  /* 0xfffffffc00ec7947 */ /* 0x000fea000383ffff */
.L_x_23:
[----:B------:R-:W-:-:S04]  /*2c40*/  UISETP.NE.AND UP1, UPT, UR4, URZ, UPT ;  /* 0x000000ff0400728c */ /* 0x000fc8000bf25270 */
[----:B------:R-:W-:-:S09]  /*2c50*/  UISETP.NE.OR UP1, UPT, UR7, 0x1, UP1 ;  /* 0x000000010700788c */ /* 0x000fd20008f25670 */
[----:B------:R-:W-:Y:S05]  /*2c60*/  BRA.U UP1, `(.L_x_54) ;  /* 0x00000005014c7547 */ /* 0x000fea000b800000 */
[----:B------:R-:W-:Y:S01]  /*2c70*/  HFMA2 R11, -RZ, RZ, 0, 0 ;  /* 0x00000000ff0b7431 */ /* 0x000fe200000001ff */
[----:B------:R-:W-:Y:S01]  /*2c80*/  ISETP.GE.U32.AND P2, PT, R10, 0x2, PT ;  /* 0x000000020a00780c */ /* 0x000fe20003f46070 */
[----:B------:R-:W-:Y:S01]  /*2c90*/  IMAD.MOV.U32 R12, RZ, RZ, 0x1 ;  /* 0x00000001ff0c7424 */ /* 0x000fe200078e00ff */
[----:B------:R-:W-:Y:S01]  /*2ca0*/  CS2R R8, SRZ ;  /* 0x0000000000087805 */ /* 0x000fe2000001ff00 */
[----:B------:R-:W-:Y:S01]  /*2cb0*/  IMAD.MOV.U32 R3, RZ, RZ, RZ ;  /* 0x000000ffff037224 */ /* 0x000fe200078e00ff */
[----:B------:R-:W-:Y:S01]  /*2cc0*/  UMOV UR6, 0x400 ;  /* 0x0000040000067882 */ /* 0x000fe20000000000 */
[----:B------:R-:W-:Y:S01]  /*2cd0*/  UMOV UR7, URZ ;  /* 0x000000ff00077c82 */ /* 0x000fe20008000000 */
[----:B------:R-:W-:-:S12]  /*2ce0*/  ULEA UR6, UR4, UR6, 0x18 ;  /* 0x0000000604067291 */ /* 0x000fd8000f8ec0ff */
.L_x_58:
[----:B------:R-:W-:Y:S02]  /*2cf0*/  LEA R0, R3, UR6, 0x3 ;  /* 0x0000000603007c11 */ /* 0x000fe4000f8e18ff */
[----:B------:R-:W-:-:S03]  /*2d00*/  SHF.L.U32 R4, R8, 0x1f, RZ ;  /* 0x0000001f08047819 */ /* 0x000fc600000006ff */
[----:B------:R-:W-:Y:S01]  /*2d10*/  VIADD R5, R0, 0x150 ;  /* 0x0000015000057836 */ /* 0x000fe20000000000 */
[----:B------:R-:W1:Y:S02]  /*2d20*/  SYNCS.PHASECHK.TRANS64.TRYWAIT P0, [R0+URZ+0x140], R4 ;  /* 0x00014004000075a7 */ /* 0x000e6400080011ff */
[----:B-1----:R-:W-:Y:S05]  /*2d30*/  @!P0 BRA `(.L_x_55) ;  /* 0x0000007c007c8947 */ /* 0x002fea0003800000 */
.L_x_255:
[----:B------:R-:W-:Y:S01]  /*2d40*/  ULEA UR5, UR7, UR6, 0x3 ;  /* 0x0000000607057291 */ /* 0x000fe2000f8e18ff */
[----:B-1----:R-:W-:Y:S01]  /*2d50*/  PRMT R0, RZ, 0x654, R5 ;  /* 0x00000654ff007816 */ /* 0x002fe20000000005 */
[----:B------:R-:W-:Y:S01]  /*2d60*/  @!P2 IMAD.MOV.U32 R4, RZ, RZ, 0x10 ;  /* 0x00000010ff04a424 */ /* 0x000fe200078e00ff */
[----:B------:R-:W-:Y:S01]  /*2d70*/  SHF.L.U32 R5, R12, 0x1f, RZ ;  /* 0x0000001f0c057819 */ /* 0x000fe200000006ff */
[----:B------:R-:W-:Y:S01]  /*2d80*/  UIADD3 UR4, UPT, UPT, UR5, 0xe0, URZ ;  /* 0x000000e005047890 */ /* 0x000fe2000fffe0ff */
[----:B------:R1:W-:Y:S05]  /*2d90*/  SYNCS.ARRIVE.TRANS64.RED.A1T0 RZ, [R0+URZ], RZ ;  /* 0x000000ff00ff79a7 */ /* 0x0003ea00081004ff */
[----:B------:R-:W-:Y:S01]  /*2da0*/  IMAD.U32 R6, RZ, RZ, UR4 ;  /* 0x00000004ff067e24 */ /* 0x000fe2000f8e00ff */
[----:B------:R-:W2:Y:S04]  /*2db0*/  SYNCS.PHASECHK.TRANS64.TRYWAIT P0, [UR5+0xf0], R5 ;  /* 0x0000f005ff0075a7 */ /* 0x000ea80008001105 */
[----:B------:R-:W-:Y:S01]  /*2dc0*/  PRMT R6, R10, 0x654, R6 ;  /* 0x000006540a067816 */ /* 0x000fe20000000006 */
[----:B-12---:R-:W-:Y:S06]  /*2dd0*/  @!P0 BRA `(.L_x_56) ;  /* 0x0000007c00688947 */ /* 0x006fec0003800000 */
.L_x_257:
[----:B------:R-:W-:Y:S01]  /*2de0*/  ULEA UR4, UR7, UR6, 0x4 ;  /* 0x0000000607047291 */ /* 0x000fe2000f8e20ff */
[----:B------:R-:W-:Y:S01]  /*2df0*/  SEL R2, R6, R2, !P2 ;  /* 0x0000000206027207 */ /* 0x000fe20005000000 */
[----:B------:R-:W-:Y:S01]  /*2e00*/  UIADD3 UR5, UPT, UPT, UR5, 0xe0, URZ ;  /* 0x000000e005057890 */ /* 0x000fe2000fffe0ff */
[----:B-1----:R-:W-:Y:S01]  /*2e10*/  LEA R0, R11, UR6, 0x3 ;  /* 0x000000060b007c11 */ /* 0x002fe2000f8e18ff */
[----:B------:R-:W-:Y:S01]  /*2e20*/  UIADD3 UR4, UPT, UPT, UR4, 0x170, URZ ;  /* 0x0000017004047890 */ /* 0x000fe2000fffe0ff */
[----:B------:R1:W-:Y:S01]  /*2e30*/  @!P2 SYNCS.ARRIVE.TRANS64.RED RZ, [R2+URZ], R4 ;  /* 0x0000000402ffa9a7 */ /* 0x0003e200080004ff */
[----:B------:R-:W-:Y:S01]  /*2e40*/  UIADD3 UR7, UPT, UPT, UR7, 0x1, URZ ;  /* 0x0000000107077890 */ /* 0x000fe2000fffe0ff */
[----:B------:R-:W-:-:S03]  /*2e50*/  VIADD R3, R3, 0x1 ;  /* 0x0000000103037836 */ /* 0x000fc60000000000 */
[----:B------:R-:W-:Y:S02]  /*2e60*/  UISETP.NE.AND UP0, UPT, UR7, 0x2, UPT ;  /* 0x000000020700788c */ /* 0x000fe4000bf05270 */
[----:B------:R-:W-:Y:S01]  /*2e70*/  ISETP.NE.AND P0, PT, R3, 0x2, PT ;  /* 0x000000020300780c */ /* 0x000fe20003f05270 */
[----:B------:R-:W-:Y:S06]  /*2e80*/  UGETNEXTWORKID.BROADCAST [UR4], [UR5] ;  /* 0x00000000040073ca */ /* 0x000fec0008000100 */
[----:B------:R-:W-:Y:S02]  /*2e90*/  USEL UR4, URZ, 0x1, UP0 ;  /* 0x00000001ff047887 */ /* 0x000fe40008000000 */
[----:B------:R-:W-:-:S04]  /*2ea0*/  USEL UR7, UR7, URZ, UP0 ;  /* 0x000000ff07077287 */ /* 0x000fc80008000000 */
[----:B------:R-:W-:Y:S02]  /*2eb0*/  LOP3.LUT R12, R12, UR4, RZ, 0x3c, !PT ;  /* 0x000000040c0c7c12 */ /* 0x000fe4000f8e3cff */
[----:B-1----:R-:W-:-:S04]  /*2ec0*/  SHF.L.U32 R4, R9, 0x1f, RZ ;  /* 0x0000001f09047819 */ /* 0x002fc800000006ff */
[----:B------:R-:W1:Y:S02]  /*2ed0*/  SYNCS.PHASECHK.TRANS64.TRYWAIT P1, [R0+URZ+0xe0], R4 ;  /* 0x0000e004000075a7 */ /* 0x000e6400080211ff */
[----:B-1----:R-:W-:Y:S05]  /*2ee0*/  @!P1 BRA `(.L_x_57) ;  /* 0x0000007c003c9947 */ /* 0x002fea0003800000 */
.L_x_258:
[----:B-1----:R-:W-:Y:S01]  /*2ef0*/  LEA R4, R11, UR6, 0x4 ;  /* 0x000000060b047c11 */ /* 0x002fe2000f8e20ff */
[----:B------:R-:W-:Y:S01]  /*2f00*/  VIADD R0, R0, 0xf0 ;  /* 0x000000f000007836 */ /* 0x000fe20000000000 */
[----:B------:R-:W-:Y:S01]  /*2f10*/  SEL R3, R3, RZ, P0 ;  /* 0x000000ff03037207 */ /* 0x000fe20000000000 */
[----:B------:R-:W-:-:S03]  /*2f20*/  VIADD R11, R11, 0x1 ;  /* 0x000000010b0b7836 */ /* 0x000fc60000000000 */
[----:B------:R-:W1:Y:S01]  /*2f30*/  LDS.128 R4, [R4+0x170] ;  /* 0x0001700004047984 */ /* 0x000e620000000c00 */
[----:B------:R-:W-:Y:S02]  /*2f40*/  PRMT R0, RZ, 0x654, R0 ;  /* 0x00000654ff007816 */ /* 0x000fe40000000000 */
[C---:B------:R-:W-:Y:S01]  /*2f50*/  ISETP.NE.AND P1, PT, R11.reuse, 0x2, PT ;  /* 0x000000020b00780c */ /* 0x040fe20003f25270 */
[----:B------:R-:W-:Y:S01]  /*2f60*/  @!PT LDS RZ, [RZ] ;  /* 0x00000000fffff984 */ /* 0x000fe20000000800 */
[----:B------:R-:W-:Y:S01]  /*2f70*/  @!PT LDS RZ, [RZ] ;  /* 0x00000000fffff984 */ /* 0x000fe20000000800 */
[----:B------:R-:W-:Y:S01]  /*2f80*/  @!PT LDS RZ, [RZ] ;  /* 0x00000000fffff984 */ /* 0x000fe20000000800 */
[----:B------:R-:W-:Y:S01]  /*2f90*/  @!PT LDS RZ, [RZ] ;  /* 0x00000000fffff984 */ /* 0x000fe20000000800 */
[----:B------:R2:W-:Y:S06]  /*2fa0*/  MEMBAR.ALL.CTA ;  /* 0x0000000000007992 */ /* 0x0005ec0000008000 */
[----:B--2---:R-:W2:Y:S01]  /*2fb0*/  FENCE.VIEW.ASYNC.S ;  /* 0x00000000000073c6 */ /* 0x004ea20000000000 */
[----:B------:R-:W-:Y:S01]  /*2fc0*/  SEL R11, R11, RZ, P1 ;  /* 0x000000ff0b0b7207 */ /* 0x000fe20000800000 */
[----:B--2---:R2:W-:Y:S01]  /*2fd0*/  SYNCS.ARRIVE.TRANS64.RED.A1T0 RZ, [R0+URZ], RZ ;  /* 0x000000ff00ff79a7 */ /* 0x0045e200081004ff */
[----:B-1----:R-:W-:-:S02]  /*2fe0*/  LOP3.LUT P3, RZ, R6, 0x1, RZ, 0xc0, !PT ;  /* 0x0000000106ff7812 */ /* 0x002fc4000786c0ff */
[----:B------:R-:W-:-:S04]  /*2ff0*/  SEL R4, RZ, 0x1, P1 ;  /* 0x00000001ff047807 */ /* 0x000fc80000800000 */
[----:B------:R-:W-:Y:S02]  /*3000*/  LOP3.LUT R9, R9, R4, RZ, 0x3c, !PT ;  /* 0x0000000409097212 */ /* 0x000fe400078e3cff */
[----:B--2---:R-:W-:-:S04]  /*3010*/  SEL R0, RZ, 0x1, P0 ;  /* 0x00000001ff007807 */ /* 0x004fc80000000000 */
[----:B------:R-:W-:Y:S01]  /*3020*/  LOP3.LUT R8, R8, R0, RZ, 0x3c, !PT ;  /* 0x0000000008087212 */ /* 0x000fe200078e3cff */
[----:B------:R-:W-:Y:S06]  /*3030*/  @P3 BRA `(.L_x_58) ;  /* 0xfffffffc002c3947 */ /* 0x000fec000383ffff */
[----:B------:R-:W-:Y:S01]  /*3040*/  ULEA UR5, UR7, UR6, 0x3 ;  /* 0x0000000607057291 */ /* 0x000fe2000f8e18ff */
[----:B------:R-:W-:-:S08]  /*3050*/  SHF.L.U32 R2, R12, 0x1f, RZ ;  /* 0x0000001f0c027819 */ /* 0x000fd000000006ff */
[----:B------:R-:W1:Y:S02]  /*3060*/  SYNCS.PHASECHK.TRANS64 P0, [UR5+0xf0], R2 ;  /* 0x0000f002ff0075a7 */ /* 0x000e640008001005 */
[----:B-1----:R-:W-:Y:S05]  /*3070*/  @P0 BRA `(.L_x_59) ;  /* 0x0000000000080947 */ /* 0x002fea0003800000 */
[----:B------:R-:W1:Y:S02]  /*3080*/  SYNCS.PHASECHK.TRANS64.TRYWAIT P0, [UR5+0xf0], R2 ;  /* 0x0000f002ff0075a7 */ /* 0x000e640008001105 */
[----:B-1----:R-:W-:Y:S05]  /*3090*/  @!P0 BRA `(.L_x_60) ;  /* 0x0000007800e48947 */ /* 0x002fea0003800000 */
.L_x_59:
[----:B------:R-:W-:-:S04]  /*30a0*/  UIADD3 UR4, UPT, UPT, UR7, 0x1, URZ ;  /* 0x0000000107047890 */ /* 0x000fc8000fffe0ff */
[----:B------:R-:W-:-:S04]  /*30b0*/  UISETP.NE.AND UP0, UPT, UR4, 0x2, UPT ;  /* 0x000000020400788c */ /* 0x000fc8000bf05270 */
[----:B------:R-:W-:Y:S02]  /*30c0*/  USEL UR8, URZ, 0x1, UP0 ;  /* 0x00000001ff087887 */ /* 0x000fe40008000000 */
[----:B------:R-:W-:-:S04]  /*30d0*/  USEL UR4, UR4, URZ, UP0 ;  /* 0x000000ff04047287 */ /* 0x000fc80008000000 */
[----:B------:R-:W-:Y:S01]  /*30e0*/  ULEA UR4, UR4, UR6, 0x3 ;  /* 0x0000000604047291 */ /* 0x000fe2000f8e18ff */
[----:B-1----:R-:W-:-:S04]  /*30f0*/  LOP3.LUT R2, R12, UR8, RZ, 0x3c, !PT ;  /* 0x000000080c027c12 */ /* 0x002fc8000f8e3cff */
[----:B------:R-:W-:-:S04]  /*3100*/  SHF.L.U32 R0, R2, 0x1f, RZ ;  /* 0x0000001f02007819 */ /* 0x000fc800000006ff */
[----:B------:R-:W1:Y:S02]  /*3110*/  SYNCS.PHASECHK.TRANS64 P0, [UR4+0xf0], R0 ;  /* 0x0000f000ff0075a7 */ /* 0x000e640008001004 */
[----:B-1----:R-:W-:Y:S05]  /*3120*/  @P0 EXIT ;  /* 0x000000000000094d */ /* 0x002fea0003800000 */
[----:B------:R-:W-:Y:S02]  /*3130*/  SHF.L.U32 R2, R2, 0x1f, RZ ;  /* 0x0000001f02027819 */ /* 0x000fe400000006ff */
[----:B------:R-:W-:-:S07]  /*3140*/  MOV R0, UR4 ;  /* 0x0000000400007c02 */ /* 0x000fce0008000f00 */
.L_x_61:
[----:B-1----:R1:W2:Y:S02]  /*3150*/  SYNCS.PHASECHK.TRANS64.TRYWAIT P0, [R0+URZ+0xf0], R2 ;  /* 0x0000f002000075a7 */ /* 0x0022a400080011ff */
[----:B--2---:R-:W-:Y:S05]  /*3160*/  @!P0 NANOSLEEP.SYNCS 0x989680 ;  /* 0x009896800000895d */ /* 0x004fea0003900000 */
[----:B------:R-:W2:Y:S02]  /*3170*/  @!P0 SYNCS.PHASECHK.TRANS64 P0, [R0+URZ+0xf0], R2 ;  /* 0x0000f002000085a7 */ /* 0x000ea400080010ff */
[----:B--2---:R-:W-:Y:S05]  /*3180*/  @P0 EXIT ;  /* 0x000000000000094d */ /* 0x004fea0003800000 */
[----:B------:R-:W-:Y:S05]  /*3190*/  BRA `(.L_x_61) ;  /* 0xfffffffc00ec7947 */ /* 0x000fea000383ffff */
.L_x_54:
[----:B------:R-:W-:Y:S05]  /*31a0*/  BRA.U UP4, `(.L_x_62) ;  /* 0x0000001104d87547 */ /* 0x000fea000b800000 */
[----:B------:R-:W-:Y:S01]  /*31b0*/  UMOV UR7, 0x40 ;  /* 0x0000004000077882 */ /* 0x000fe20000000000 */
[----:B------:R-:W-:Y:S01]  /*31c0*/  NOP ;  /* 0x0000000000007918 */ /* 0x000fe20000000000 */
[----:B------:R-:W-:Y:S01]  /*31d0*/  ULEA UR7, UR4, UR7, 0x18 ;  /* 0x0000000704077291 */ /* 0x000fe2000f8ec0ff */
[----:B------:R-:W-:Y:S02]  /*31e0*/  UMOV UR8, 0x400 ;  /* 0x0000040000087882 */ /* 0x000fe40000000000 */
[----:B------:R-:W-:-:S06]  /*31f0*/  ULEA UR8, UR4, UR8, 0x18 ;  /* 0x0000000804087291 */ /* 0x000fcc000f8ec0ff */
[----:B------:R-:W1:Y:S02]  /*3200*/  LDS.U8 R2, [UR7+0x1c] ;  /* 0x00001c07ff027984 */ /* 0x000e640008000000 */
[----:B-1----:R-:W-:-:S13]  /*3210*/  ISETP.NE.AND P0, PT, R2, RZ, PT ;  /* 0x000000ff0200720c */ /* 0x002fda0003f05270 */
[----:B------:R-:W-:Y:S05]  /*3220*/  @P0 BRA `(.L_x_63) ;  /* 0x0000000400080947 */ /* 0x000fea0003800000 */
[----:B------:R-:W-:Y:S02]  /*3230*/  UISETP.NE.U32.AND UP0, UPT, UR6, 0x1, UPT ;  /* 0x000000010600788c */ /* 0x000fe4000bf05070 */
[----:B------:R-:W-:-:S07]  /*3240*/  UIADD3 UR9, UPT, UPT, UR7, 0x8, URZ ;  /* 0x0000000807097890 */ /* 0x000fce000fffe0ff */
[----:B------:R-:W-:Y:S05]  /*3250*/  BRA.U !UP0, `(.L_x_64) ;  /* 0x00000001089c7547 */ /* 0x000fea000b800000 */
[----:B------:R-:W-:Y:S01]  /*3260*/  ELECT P0, URZ, PT ;  /* 0x0000000000ff782f */ /* 0x000fe20003800000 */
[----:B------:R-:W-:-:S12]  /*3270*/  BSSY B0, `(.L_x_64) ;  /* 0x0000025000007945 */ /* 0x000fd80003800000 */
[----:B------:R-:W-:Y:S05]  /*3280*/  @!P0 BRA `(.L_x_65) ;  /* 0x00000000008c8947 */ /* 0x000fea0003800000 */
[----:B------:R-:W-:-:S05]  /*3290*/  UMOV UR4, 0x10 ;  /* 0x0000001000047882 */ /* 0x000fca0000000000 */
[----:B------:R-:W-:Y:S04]  /*32a0*/  DEPBAR.LE SB1, 0x36 ;  /* 0x00009d800000791a */ /* 0x000fe80000000000 */
[----:B------:R-:W1:Y:S02]  /*32b0*/  UTCATOMSWS.2CTA.FIND_AND_SET.ALIGN UP1, UR4, UR4 ;  /* 0x00000004000475e3 */ /* 0x000e640008220800 */
[----:B-1----:R-:W-:Y:S01]  /*32c0*/  MOV R10, UR4 ;  /* 0x00000004000a7c02 */ /* 0x002fe20008000f00 */
[----:B------:R-:W-:Y:S06]  /*32d0*/  BRA.U UP1, `(.L_x_66) ;  /* 0x0000000101187547 */ /* 0x000fec000b800000 */
.L_x_67:
[----:B------:R-:W-:Y:S05]  /*32e0*/  NANOSLEEP 0x64 ;  /* 0x000000640000795d */ /* 0x000fea0003800000 */
[----:B------:R-:W-:-:S05]  /*32f0*/  UMOV UR4, 0x10 ;  /* 0x0000001000047882 */ /* 0x000fca0000000000 */
[----:B------:R-:W-:Y:S04]  /*3300*/  DEPBAR.LE SB1, 0x36 ;  /* 0x00009d800000791a */ /* 0x000fe80000000000 */
[----:B------:R-:W1:Y:S02]  /*3310*/  UTCATOMSWS.2CTA.FIND_AND_SET.ALIGN UP1, UR4, UR4 ;  /* 0x00000004000475e3 */ /* 0x000e640008220800 */
[----:B-1----:R-:W-:Y:S01]  /*3320*/  MOV R10, UR4 ;  /* 0x00000004000a7c02 */ /* 0x002fe20008000f00 */
[----:B------:R-:W-:Y:S05]  /*3330*/  BRA.U !UP1, `(.L_x_67) ;  /* 0xfffffffd09e87547 */ /* 0x000fea000b83ffff */
.L_x_66:
[----:B------:R-:W1:Y:S01]  /*3340*/  LDS R5, [UR7+0x10] ;  /* 0x00001007ff057984 */ /* 0x000e620008000800 */
[----:B------:R-:W-:Y:S01]  /*3350*/  IMAD.U32 R3, RZ, RZ, UR8 ;  /* 0x00000008ff037e24 */ /* 0x000fe2000f8e00ff */
[----:B------:R-:W-:-:S03]  /*3360*/  MOV R2, UR5 ;  /* 0x0000000500027c02 */ /* 0x000fc60008000f00 */
[----:B------:R-:W-:Y:S01]  /*3370*/  VIADD R3, R3, 0x190 ;  /* 0x0000019003037836 */ /* 0x000fe20000000000 */
[----:B-1----:R-:W-:-:S04]  /*3380*/  SHF.L.U32 R5, R5, 0x1f, RZ ;  /* 0x0000001f05057819 */ /* 0x002fc800000006ff */
[----:B------:R-:W1:Y:S02]  /*3390*/  SYNCS.PHASECHK.TRANS64.TRYWAIT P0, [UR7+0x8], R5 ;  /* 0x00000805ff0075a7 */ /* 0x000e640008001107 */
[----:B-1----:R-:W-:Y:S05]  /*33a0*/  @P0 BRA `(.L_x_68) ;  /* 0x0000000000080947 */ /* 0x002fea0003800000 */
[----:B------:R-:W1:Y:S02]  /*33b0*/  SYNCS.PHASECHK.TRANS64.TRYWAIT P0, [UR7+0x8], R5 ;  /* 0x00000805ff0075a7 */ /* 0x000e640008001107 */
[----:B-1----:R-:W-:Y:S05]  /*33c0*/  @!P0 BRA `(.L_x_69) ;  /* 0x0000007800308947 */ /* 0x002fea0003800000 */
.L_x_68:
[----:B-1----:R-:W-:Y:S01]  /*33d0*/  HFMA2 R4, -RZ, RZ, 0, 5.9604644775390625e-08 ;  /* 0x00000001ff047431 */ /* 0x002fe200000001ff */
[----:B------:R-:W-:Y:S01]  /*33e0*/  UPRMT UR4, UR5, 0x654, UR9 ;  /* 0x0000065405047896 */ /* 0x000fe20008000009 */
[----:B------:R-:W-:Y:S01]  /*33f0*/  IMAD.MOV.U32 R7, RZ, RZ, 0xffff ;  /* 0x0000ffffff077424 */ /* 0x000fe200078e00ff */
[----:B------:R-:W-:Y:S01]  /*3400*/  PRMT R2, R2, 0x654, R3 ;  /* 0x0000065402027816 */ /* 0x000fe20000000003 */
[----:B------:R-:W-:Y:S02]  /*3410*/  IMAD.MOV.U32 R5, RZ, RZ, 0x4 ;  /* 0x00000004ff057424 */ /* 0x000fe400078e00ff */
[----:B------:R-:W-:Y:S01]  /*3420*/  IMAD.SHL.U32 R9, R10, 0x20, RZ ;  /* 0x000000200a097824 */ /* 0x000fe200078e00ff */
[----:B------:R-:W-:Y:S02]  /*3430*/  MOV R3, UR4 ;  /* 0x0000000400037c02 */ /* 0x000fe40008000f00 */
[-C--:B------:R-:W-:Y:S01]  /*3440*/  SHF.L.U32 R7, R7, R10.reuse, RZ ;  /* 0x0000000a07077219 */ /* 0x080fe200000006ff */
[----:B------:R1:W-:Y:S01]  /*3450*/  SYNCS.ARRIVE.TRANS64.RED RZ, [UR4], R5 ;  /* 0x00000005ffff79a7 */ /* 0x0003e20008000404 */
[----:B------:R-:W-:Y:S01]  /*3460*/  SHF.L.U32 R6, R4, R10, RZ ;  /* 0x0000000a04067219 */ /* 0x000fe200000006ff */
[----:B------:R1:W-:Y:S04]  /*3470*/  STS [UR8+0x190], R9 ;  /* 0x00019009ff007988 */ /* 0x0003e80008000808 */
[----:B------:R1:W-:Y:S04]  /*3480*/  STAS [R2.64], R10 ;  /* 0x0000000a02007dbd */ /* 0x0003e8000c0008ff */
[----:B------:R1:W-:Y:S04]  /*3490*/  ATOMS.OR RZ, [UR7+0x14], R7 ;  /* 0x00001407ffff798c */ /* 0x0003e8000b000007 */
[----:B------:R1:W-:Y:S04]  /*34a0*/  ATOMS.OR RZ, [UR7+0x18], R6 ;  /* 0x00001806ffff798c */ /* 0x0003e8000b000007 */
[----:B------:R1:W-:Y:S02]  /*34b0*/  ATOMS.XOR RZ, [UR7+0x10], R4 ;  /* 0x00001004ffff798c */ /* 0x0003e4000b800007 */
.L_x_65:
[----:B------:R-:W-:Y:S05]  /*34c0*/  BSYNC B0 ;  /* 0x0000000000007941 */ /* 0x000fea0003800000 */
.L_x_64:
[----:B------:R-:W-:Y:S05]  /*34d0*/  BRA.U UP0, `(.L_x_70) ;  /* 0x00000001006c7547 */ /* 0x000fea000b800000 */
[----:B------:R-:W-:-:S03]  /*34e0*/  UMOV UR4, 0xffffffff ;  /* 0xffffffff00047882 */ /* 0x000fc60000000000 */
[----:B------:R-:W-:Y:S05]  /*34f0*/  BRA.DIV UR4, `(.L_x_71) ;  /* 0x0000007604fc7947 */ /* 0x000fea000b800000 */
[----:B------:R-:W-:-:S13]  /*3500*/  ELECT P6, URZ, PT ;  /* 0x0000000000ff782f */ /* 0x000fda00038c0000 */
.L_x_262:
[----:B------:R-:W-:Y:S05]  /*3510*/  @!P6 BRA `(.L_x_70) ;  /* 0x00000000005ce947 */ /* 0x000fea0003800000 */
[----:B-1----:R-:W1:Y:S02]  /*3520*/  LDS R3, [UR7+0x10] ;  /* 0x00001007ff037984 */ /* 0x002e640008000800 */
[----:B-1----:R-:W-:-:S04]  /*3530*/  SHF.L.U32 R3, R3, 0x1f, RZ ;  /* 0x0000001f03037819 */ /* 0x002fc800000006ff */
[----:B------:R-:W1:Y:S02]  /*3540*/  SYNCS.PHASECHK.TRANS64.TRYWAIT P0, [UR7+0x8], R3 ;  /* 0x00000803ff0075a7 */ /* 0x000e640008001107 */
[----:B-1----:R-:W-:Y:S05]  /*3550*/  @P0 BRA `(.L_x_72) ;  /* 0x0000000000080947 */ /* 0x002fea0003800000 */
[----:B------:R-:W1:Y:S02]  /*3560*/  SYNCS.PHASECHK.TRANS64.TRYWAIT P0, [UR7+0x8], R3 ;  /* 0x00000803ff0075a7 */ /* 0x000e640008001107 */
[----:B-1----:R-:W-:Y:S05]  /*3570*/  @!P0 BRA `(.L_x_73) ;  /* 0x0000007400fc8947 */ /* 0x002fea0003800000 */
.L_x_72:
[----:B------:R-:W2:Y:S01]  /*3580*/  LDS R5, [UR8+0x190] ;  /* 0x00019008ff057984 */ /* 0x000ea20008000800 */
[----:B-1----:R-:W-:Y:S02]  /*3590*/  HFMA2 R2, -RZ, RZ, 0, 5.9604644775390625e-08 ;  /* 0x00000001ff027431 */ /* 0x002fe400000001ff */
[----:B------:R-:W-:Y:S01]  /*35a0*/  IMAD.MOV.U32 R3, RZ, RZ, 0xffff ;  /* 0x0000ffffff037424 */ /* 0x000fe200078e00ff */
[----:B------:R-:W-:Y:S01]  /*35b0*/  UPRMT UR4, UR5, 0x654, UR9 ;  /* 0x0000065405047896 */ /* 0x000fe20008000009 */
[----:B--2---:R-:W-:-:S03]  /*35c0*/  IMAD.SHL.U32 R4, R5, 0x20, RZ ;  /* 0x0000002005047824 */ /* 0x004fc600078e00ff */
[-C--:B------:R-:W-:Y:S02]  /*35d0*/  SHF.L.U32 R3, R3, R5.reuse, RZ ;  /* 0x0000000503037219 */ /* 0x080fe400000006ff */
[----:B------:R-:W-:Y:S01]  /*35e0*/  SHF.L.U32 R5, R2, R5, RZ ;  /* 0x0000000502057219 */ /* 0x000fe200000006ff */
[----:B------:R2:W-:Y:S04]  /*35f0*/  STS [UR8+0x190], R4 ;  /* 0x00019004ff007988 */ /* 0x0005e80008000808 */
[----:B------:R2:W-:Y:S04]  /*3600*/  ATOMS.OR RZ, [UR7+0x14], R3 ;  /* 0x00001403ffff798c */ /* 0x0005e8000b000007 */
[----:B------:R2:W-:Y:S01]  /*3610*/  ATOMS.OR RZ, [UR7+0x18], R5 ;  /* 0x00001805ffff798c */ /* 0x0005e2000b000007 */
[----:B------:R-:W-:Y:S03]  /*3620*/  SYNCS.ARRIVE.TRANS64.RED.A1T0 RZ, [UR4], RZ ;  /* 0x000000ffffff79a7 */ /* 0x000fe60008100404 */
[----:B------:R2:W-:Y:S01]  /*3630*/  ATOMS.XOR RZ, [UR7+0x10], R2 ;  /* 0x00001002ffff798c */ /* 0x0005e2000b800007 */
[----:B------:R-:W-:Y:S05]  /*3640*/  BRA `(.L_x_70) ;  /* 0x0000000000107947 */ /* 0x000fea0003800000 */
.L_x_63:
[----:B------:R-:W-:-:S05]  /*3650*/  MOV R2, 0xffffffff ;  /* 0xffffffff00027802 */ /* 0x000fca0000000f00 */
[----:B------:R1:W-:Y:S02]  /*3660*/  STS [UR8+0x190], R2 ;  /* 0x00019002ff007988 */ /* 0x0003e40008000808 */
[----:B-1----:R-:W-:Y:S02]  /*3670*/  MOV R2, 0x3690 ;  /* 0x0000369000027802 */ /* 0x002fe40000000f00 */
[----:B-----5:R-:W-:Y:S05]  /*3680*/  CALL.REL.NOINC `($__internal_1_$__cuda_sm10x_tcgen05_guardrail_trap_phase_invalid_during_alloc) ;  /* 0x0000007c00487944 */ /* 0x020fea0003c00000 */
.L_x_70:
[----:B------:R-:W-:Y:S05]  /*3690*/  WARPSYNC.ALL ;  /* 0x0000000000007948 */ /* 0x000fea0003800000 */
[----:B------:R-:W3:Y:S01]  /*36a0*/  S2UR UR7, SR_CgaCtaId ;  /* 0x00000000000779c3 */ /* 0x000ee20000008800 */
[----:B------:R-:W-:Y:S01]  /*36b0*/  UMOV UR4, 0x400 ;  /* 0x0000040000047882 */ /* 0x000fe20000000000 */
[----:B------:R-:W-:-:S06]  /*36c0*/  NOP ;  /* 0x0000000000007918 */ /* 0x000fcc0000000000 */
[----:B------:R-:W-:Y:S06]  /*36d0*/  BAR.ARV 0x6, 0xa0 ;  /* 0x0182800000007b1d */ /* 0x000fec0000002000 */
[----:B------:R-:W4:Y:S01]  /*36e0*/  LDCU UR8, c[0x0][0x38c] ;  /* 0x00007180ff0877ac */ /* 0x000f220008000800 */
[----:B------:R-:W-:Y:S01]  /*36f0*/  LOP3.LUT R0, R0, 0xffff, RZ, 0xc0, !PT ;  /* 0x0000ffff00007812 */ /* 0x000fe200078ec0ff */
[----:B-1----:R-:W-:Y:S01]  /*3700*/  IMAD.MOV.U32 R9, RZ, RZ, 0x1 ;  /* 0x00000001ff097424 */ /* 0x002fe200078e00ff */
[----:B------:R-:W-:Y:S01]  /*3710*/  LOP3.LUT R8, R8, 0xffff, RZ, 0xc0, !PT ;  /* 0x0000ffff08087812 */ /* 0x000fe200078ec0ff */
[----:B------:R-:W-:Y:S01]  /*3720*/  UMOV UR19, URZ ;  /* 0x000000ff00137c82 */ /* 0x000fe20008000000 */
[----:B------:R-:W-:Y:S01]  /*3730*/  R2UR UR11, R0 ;  /* 0x00000000000b72ca */ /* 0x000fe200000e0000 */
[----:B------:R-:W-:Y:S01]  /*3740*/  UMOV UR18, URZ ;  /* 0x000000ff00127c82 */ /* 0x000fe20008000000 */
[----:B------:R-:W-:Y:S01]  /*3750*/  R2UR UR12, R8 ;  /* 0x00000000080c72ca */ /* 0x000fe200000e0000 */
[----:B------:R-:W-:Y:S01]  /*3760*/  IMAD.MOV.U32 R8, RZ, RZ, RZ ;  /* 0x000000ffff087224 */ /* 0x000fe200078e00ff */
[----:B------:R-:W-:Y:S01]  /*3770*/  UMOV UR17, URZ ;  /* 0x000000ff00117c82 */ /* 0x000fe20008000000 */
[----:B---3--:R-:W-:-:S02]  /*3780*/  ULEA UR7, UR7, UR4, 0x18 ;  /* 0x0000000407077291 */ /* 0x008fc4000f8ec0ff */
[----:B------:R-:W-:Y:S02]  /*3790*/  UISETP.NE.AND UP2, UPT, UR6, URZ, UPT ;  /* 0x000000ff0600728c */ /* 0x000fe4000bf45270 */
[----:B------:R-:W-:Y:S02]  /*37a0*/  UIADD3 UR13, UPT, UPT, UR7, 0x6400, URZ ;  /* 0x00006400070d7890 */ /* 0x000fe4000fffe0ff */
[----:B------:R-:W-:Y:S02]  /*37b0*/  UIADD3 UR14, UPT, UPT, UR7, 0x2e400, URZ ;  /* 0x0002e400070e7890 */ /* 0x000fe4000fffe0ff */
[----:B----4-:R-:W-:Y:S01]  /*37c0*/  UIADD3 UR8, UPT, UPT, UR8, 0x3f, URZ ;  /* 0x0000003f08087890 */ /* 0x010fe2000fffe0ff */
[----:B--2---:R-:W1:Y:S01]  /*37d0*/  LDS R2, [UR7+0x190] ;  /* 0x00019007ff027984 */ /* 0x004e620008000800 */
[----:B------:R-:W-:Y:S02]  /*37e0*/  USHF.R.U32.HI UR13, URZ, 0x4, UR13 ;  /* 0x00000004ff0d7899 */ /* 0x000fe4000801160d */
[----:B------:R-:W-:-:S02]  /*37f0*/  USHF.R.S32.HI UR4, URZ, 0x1f, UR8 ;  /* 0x0000001fff047899 */ /* 0x000fc40008011408 */
[----:B------:R-:W-:Y:S02]  /*3800*/  USHF.R.U32.HI UR14, URZ, 0x4, UR14 ;  /* 0x00000004ff0e7899 */ /* 0x000fe4000801160e */
[----:B------:R-:W-:Y:S02]  /*3810*/  ULEA.HI UR4, UR4, UR8, URZ, 0x6 ;  /* 0x0000000804047291 */ /* 0x000fe4000f8f30ff */
[----:B------:R-:W-:Y:S02]  /*3820*/  ULOP3.LUT UR13, UR13, 0x3fff, URZ, 0xc0, !UPT ;  /* 0x00003fff0d0d7892 */ /* 0x000fe4000f8ec0ff */
[----:B------:R-:W-:Y:S02]  /*3830*/  USHF.R.S32.HI UR4, URZ, 0x6, UR4 ;  /* 0x00000006ff047899 */ /* 0x000fe40008011404 */
[----:B------:R-:W-:Y:S02]  /*3840*/  ULOP3.LUT UR14, UR14, 0x3fff, URZ, 0xc0, !UPT ;  /* 0x00003fff0e0e7892 */ /* 0x000fe4000f8ec0ff */
[----:B------:R-:W-:Y:S01]  /*3850*/  UISETP.LT.AND UP0, UPT, UR4, 0x1, UPT ;  /* 0x000000010400788c */ /* 0x000fe2000bf01270 */
[----:B------:R-:W-:Y:S01]  /*3860*/  UMOV UR28, 0x0 ;  /* 0x00000000001c7882 */ /* 0x000fe20000000000 */
[----:B------:R-:W-:Y:S01]  /*3870*/  UMOV UR29, 0x10100010 ;  /* 0x10100010001d7882 */ /* 0x000fe20000000000 */
[----:B------:R-:W-:-:S02]  /*3880*/  ULOP3.LUT UR13, UR13, 0x10000, URZ, 0xfc, !UPT ;  /* 0x000100000d0d7892 */ /* 0x000fc4000f8efcff */
[----:B------:R-:W-:Y:S02]  /*3890*/  ULOP3.LUT UR14, UR14, 0x10000, URZ, 0xfc, !UPT ;  /* 0x000100000e0e7892 */ /* 0x000fe4000f8efcff */
[----:B------:R-:W-:Y:S01]  /*38a0*/  USEL UR20, UR4, 0x1, !UP0 ;  /* 0x0000000104147887 */ /* 0x000fe2000c000000 */
[----:B------:R-:W-:Y:S01]  /*38b0*/  UMOV UR26, 0x0 ;  /* 0x00000000001a7882 */ /* 0x000fe20000000000 */
[----:B------:R-:W-:Y:S01]  /*38c0*/  UMOV UR27, 0x10100010 ;  /* 0x10100010001b7882 */ /* 0x000fe20000000000 */
[----:B------:R-:W-:Y:S01]  /*38d0*/  UMOV UR24, 0x0 ;  /* 0x0000000000187882 */ /* 0x000fe20000000000 */
[----:B------:R-:W-:Y:S01]  /*38e0*/  UMOV UR25, 0x10100010 ;  /* 0x1010001000197882 */ /* 0x000fe20000000000 */
[----:B------:R-:W-:Y:S01]  /*38f0*/  UMOV UR22, 0x0 ;  /* 0x0000000000167882 */ /* 0x000fe20000000000 */
[----:B------:R-:W-:Y:S01]  /*3900*/  UMOV UR23, 0x10100010 ;  /* 0x1010001000177882 */ /* 0x000fe20000000000 */
[----:B-1----:R-:W-:Y:S02]  /*3910*/  R2UR UR21, R2 ;  /* 0x00000000021572ca */ /* 0x002fe400000e0000 */
[----:B------:R-:W-:-:S13]  /*3920*/  CS2R R2, SRZ ;  /* 0x0000000000027805 */ /* 0x000fda000001ff00 */
.L_x_81:
[C---:B------:R-:W-:Y:S02]  /*3930*/  LEA R0, R8.reuse, UR7, 0x3 ;  /* 0x0000000708007c11 */ /* 0x040fe4000f8e18ff */
[----:B------:R-:W-:Y:S02]  /*3940*/  SHF.L.U32 R4, R3, 0x1f, RZ ;  /* 0x0000001f03047819 */ /* 0x000fe400000006ff */
[----:B------:R-:W-:Y:S02]  /*3950*/  LEA R5, R8, UR7, 0x4 ;  /* 0x0000000708057c11 */ /* 0x000fe4000f8e20ff */
[----:B------:R-:W1:Y:S02]  /*3960*/  SYNCS.PHASECHK.TRANS64.TRYWAIT P0, [R0+URZ+0xe0], R4 ;  /* 0x0000e004000075a7 */ /* 0x000e6400080011ff */
[----:B-1-34-:R-:W-:Y:S05]  /*3970*/  @!P0 BRA `(.L_x_74) ;  /* 0x0000007400148947 */ /* 0x01afea0003800000 */
.L_x_263:
[----:B-1----:R-:W1:Y:S01]  /*3980*/  LDS.128 R4, [R5+0x170] ;  /* 0x0001700005047984 */ /* 0x002e620000000c00 */
[----:B------:R-:W-:Y:S02]  /*3990*/  VIADD R0, R0, 0xf0 ;  /* 0x000000f000007836 */ /* 0x000fe40000000000 */
[----:B------:R-:W-:Y:S01]  /*39a0*/  VIADD R8, R8, 0x1 ;  /* 0x0000000108087836 */ /* 0x000fe20000000000 */
[----:B------:R-:W-:Y:S01]  /*39b0*/  @!PT LDS RZ, [RZ] ;  /* 0x00000000fffff984 */ /* 0x000fe20000000800 */
[----:B------:R-:W-:Y:S01]  /*39c0*/  @!PT LDS RZ, [RZ] ;  /* 0x00000000fffff984 */ /* 0x000fe20000000800 */
[----:B------:R-:W-:Y:S01]  /*39d0*/  @!PT LDS RZ, [RZ] ;  /* 0x00000000fffff984 */ /* 0x000fe20000000800 */
[----:B------:R-:W-:Y:S01]  /*39e0*/  @!PT LDS RZ, [RZ] ;  /* 0x00000000fffff984 */ /* 0x000fe20000000800 */
[----:B------:R2:W-:Y:S06]  /*39f0*/  MEMBAR.ALL.CTA ;  /* 0x0000000000007992 */ /* 0x0005ec0000008000 */
[----:B--2---:R-:W2:Y:S01]  /*3a00*/  FENCE.VIEW.ASYNC.S ;  /* 0x00000000000073c6 */ /* 0x004ea20000000000 */
[----:B------:R-:W-:-:S04]  /*3a10*/  PRMT R0, RZ, 0x654, R0 ;  /* 0x00000654ff007816 */ /* 0x000fc80000000000 */
[----:B--2---:R2:W-:Y:S01]  /*3a20*/  SYNCS.ARRIVE.TRANS64.RED.A1T0 RZ, [R0+URZ], RZ ;  /* 0x000000ff00ff79a7 */ /* 0x0045e200081004ff */
[----:B-1----:R-:W-:Y:S01]  /*3a30*/  LOP3.LUT P1, RZ, R6, 0x1, RZ, 0xc0, !PT ;  /* 0x0000000106ff7812 */ /* 0x002fe2000782c0ff */
[----:B--2---:R-:W-:-:S12]  /*3a40*/  BRA.U UP2, `(.L_x_75) ;  /* 0x0000000502087547 */ /* 0x004fd8000b800000 */
[----:B------:R-:W1:Y:S01]  /*3a50*/  LDCU UR8, c[0x0][0x38c] ;  /* 0x00007180ff0877ac */ /* 0x000e620008000800 */
[----:B------:R-:W-:Y:S02]  /*3a60*/  PLOP3.LUT P2, PT, PT, PT, PT, 0x80, 0x8 ;  /* 0x000000000008781c */ /* 0x000fe40003f4f070 */
[----:B------:R-:W-:Y:S01]  /*3a70*/  SHF.L.U32 R4, R9, 0x1f, RZ ;  /* 0x0000001f09047819 */ /* 0x000fe200000006ff */
[----:B------:R-:W-:Y:S02]  /*3a80*/  ULEA UR9, UR19, UR7, 0x3 ;  /* 0x0000000713097291 */ /* 0x000fe4000f8e18ff */
[----:B------:R-:W-:Y:S02]  /*3a90*/  ULEA UR10, UR19, UR21, 0x6 ;  /* 0x00000015130a7291 */ /* 0x000fe4000f8e30ff */
[----:B-1----:R-:W-:-:S06]  /*3aa0*/  UISETP.GE.AND UP0, UPT, UR8, 0x1, UPT ;  /* 0x000000010800788c */ /* 0x002fcc000bf06270 */
[----:B------:R-:W-:-:S05]  /*3ab0*/  PLOP3.LUT P0, PT, PT, PT, UP0, 0x80, 0x8 ;  /* 0x000000000008781c */ /* 0x000fca0003f0f008 */
[----:B------:R-:W-:-:S08]  /*3ac0*/  @UP0 ULEA UR8, UR18, UR7, 0x3 ;  /* 0x0000000712080291 */ /* 0x000fd0000f8e18ff */
[----:B------:R-:W-:-:S04]  /*3ad0*/  @P0 SHF.L.U32 R0, R2, 0x1f, RZ ;  /* 0x0000001f02000819 */ /* 0x000fc800000006ff */
[----:B------:R1:W2:Y:S01]  /*3ae0*/  @P0 SYNCS.PHASECHK.TRANS64.TRYWAIT P2, [UR8], R0 ;  /* 0x00000000ff0005a7 */ /* 0x0002a20008041108 */
[----:B------:R-:W3:Y:S02]  /*3af0*/  SYNCS.PHASECHK.TRANS64.TRYWAIT P0, [UR9+0x120], R4 ;  /* 0x00012004ff0075a7 */ /* 0x000ee40008001109 */
[----:B-123--:R-:W-:Y:S05]  /*3b00*/  @!P0 BRA `(.L_x_76) ;  /* 0x0000007000c48947 */ /* 0x00efea0003800000 */
.L_x_265:
[----:B------:R-:W-:Y:S01]  /*3b10*/  UMOV UR16, UR17 ;  /* 0x0000001100107c82 */ /* 0x000fe20008000000 */
[----:B------:R-:W-:Y:S05]  /*3b20*/  BRA.U !UP0, `(.L_x_77) ;  /* 0x0000000108c07547 */ /* 0x000fea000b800000 */
[----:B------:R-:W-:Y:S02]  /*3b30*/  UIADD3 UR16, UPT, UPT, UR20, UR17, URZ ;  /* 0x0000001114107290 */ /* 0x000fe4000fffe0ff */
[----:B------:R-:W-:Y:S01]  /*3b40*/  UPLOP3.LUT UP3, UPT, UPT, UPT, UPT, 0x40, 0x4 ;  /* 0x000000000004789c */ /* 0x000fe20003f6e870 */
[----:B------:R-:W-:Y:S01]  /*3b50*/  UMOV UR15, UR4 ;  /* 0x00000004000f7c82 */ /* 0x000fe20008000000 */
[----:B------:R-:W-:-:S09]  /*3b60*/  UMOV UR46, UR18 ;  /* 0x00000012002e7c82 */ /* 0x000fd20008000000 */
.L_x_80:
[----:B--2---:R-:W-:Y:S01]  /*3b70*/  ULEA UR8, UR46, UR7, 0x3 ;  /* 0x000000072e087291 */ /* 0x004fe2000f8e18ff */
[----:B---3--:R-:W-:Y:S11]  /*3b80*/  @P2 BRA `(.L_x_78) ;  /* 0x00000000000c2947 */ /* 0x008ff60003800000 */
[----:B-1----:R-:W-:Y:S04]  /*3b90*/  SHF.L.U32 R4, R2, 0x1f, RZ ;  /* 0x0000001f02047819 */ /* 0x002fe800000006ff */
[----:B------:R-:W1:Y:S02]  /*3ba0*/  SYNCS.PHASECHK.TRANS64.TRYWAIT P0, [UR8], R4 ;  /* 0x00000004ff0075a7 */ /* 0x000e640008001108 */
[----:B-1----:R-:W-:Y:S05]  /*3bb0*/  @!P0 BRA `(.L_x_79) ;  /* 0x0000007000b08947 */ /* 0x002fea0003800000 */
.L_x_78:
[----:B------:R-:W-:Y:S01]  /*3bc0*/  UISETP.NE.AND UP0, UPT, UR15, 0x1, UPT ;  /* 0x000000010f00788c */ /* 0x000fe2000bf05270 */
[----:B------:R-:W-:Y:S01]  /*3bd0*/  PLOP3.LUT P2, PT, PT, PT, PT, 0x80, 0x8 ;  /* 0x000000000008781c */ /* 0x000fe20003f4f070 */
[----:B------:R-:W-:Y:S02]  /*3be0*/  UIADD3 UR18, UPT, UPT, UR46, 0x1, URZ ;  /* 0x000000012e127890 */ /* 0x000fe4000fffe0ff */
[----:B------:R-:W-:Y:S02]  /*3bf0*/  ULEA UR32, UR46, UR14, 0x8 ;  /* 0x0000000e2e207291 */ /* 0x000fe4000f8e40ff */
[----:B------:R-:W-:Y:S01]  /*3c00*/  UISETP.NE.AND UP1, UPT, UR18, 0xa, UPT ;  /* 0x0000000a1200788c */ /* 0x000fe2000bf25270 */
[----:B------:R-:W-:Y:S01]  /*3c10*/  PLOP3.LUT P0, PT, PT, PT, UP0, 0x80, 0x8 ;  /* 0x000000000008781c */ /* 0x000fe20003f0f008 */
[----:B------:R-:W-:Y:S02]  /*3c20*/  UIADD3 UR44, UPT, UPT, UR32, 0x2, URZ ;  /* 0x00000002202c7890 */ /* 0x000fe4000fffe0ff */
[----:B------:R-:W-:Y:S02]  /*3c30*/  USEL UR31, URZ, 0x1, UP1 ;  /* 0x00000001ff1f7887 */ /* 0x000fe40008800000 */
[----:B------:R-:W-:Y:S02]  /*3c40*/  USEL UR18, UR18, URZ, UP1 ;  /* 0x000000ff12127287 */ /* 0x000fe40008800000 */
[----:B------:R-:W-:Y:S02]  /*3c50*/  UIADD3 UR40, UPT, UPT, UR32, 0x4, URZ ;  /* 0x0000000420287890 */ /* 0x000fe4000fffe0ff */
[----:B------:R-:W-:Y:S01]  /*3c60*/  @UP0 ULEA UR30, UR18, UR7, 0x3 ;  /* 0x00000007121e0291 */ /* 0x000fe2000f8e18ff */
[----:B------:R-:W-:Y:S01]  /*3c70*/  LOP3.LUT R2, R2, UR31, RZ, 0x3c, !PT ;  /* 0x0000001f02027c12 */ /* 0x000fe2000f8e3cff */
[----:B------:R-:W-:Y:S02]  /*3c80*/  UIADD3 UR36, UPT, UPT, UR32, 0x6, URZ ;  /* 0x0000000620247890 */ /* 0x000fe4000fffe0ff */
[----:B------:R-:W-:Y:S01]  /*3c90*/  UIADD3 UR8, UPT, UPT, UR8, 0x50, URZ ;  /* 0x0000005008087890 */ /* 0x000fe2000fffe0ff */
[----:B-1----:R-:W-:Y:S01]  /*3ca0*/  @P0 SHF.L.U32 R0, R2, 0x1f, RZ ;  /* 0x0000001f02000819 */ /* 0x002fe200000006ff */
[----:B------:R-:W-:Y:S02]  /*3cb0*/  UIADD3 UR17, UPT, UPT, UR17, 0x1, URZ ;  /* 0x0000000111117890 */ /* 0x000fe4000fffe0ff */
[----:B------:R-:W-:Y:S01]  /*3cc0*/  UIADD3 UR15, UPT, UPT, UR15, -0x1, URZ ;  /* 0xffffffff0f0f7890 */ /* 0x000fe2000fffe0ff */
[----:B------:R2:W3:Y:S01]  /*3cd0*/  @P0 SYNCS.PHASECHK.TRANS64.TRYWAIT P2, [UR30], R0 ;  /* 0x00000000ff0005a7 */ /* 0x0004e2000804111e */
[----:B------:R-:W-:Y:S02]  /*3ce0*/  ULEA UR30, UR46, UR13, 0xa ;  /* 0x0000000d2e1e7291 */ /* 0x000fe4000f8e50ff */
[----:B------:R-:W-:Y:S02]  /*3cf0*/  UISETP.NE.AND UP0, UPT, UR17, UR16, UPT ;  /* 0x000000101100728c */ /* 0x000fe4000bf05270 */
[----:B------:R-:W-:Y:S02]  /*3d00*/  UIADD3 UR42, UPT, UPT, UR30, 0x2, URZ ;  /* 0x000000021e2a7890 */ /* 0x000fe4000fffe0ff */
[----:B------:R-:W-:Y:S02]  /*3d10*/  UIADD3 UR38, UPT, UPT, UR30, 0x4, URZ ;  /* 0x000000041e267890 */ /* 0x000fe4000fffe0ff */
[----:B------:R-:W-:Y:S01]  /*3d20*/  UIADD3 UR34, UPT, UPT, UR30, 0x6, URZ ;  /* 0x000000061e227890 */ /* 0x000fe2000fffe0ff */
[----:B------:R-:W-:Y:S01]  /*3d30*/  UMOV UR33, 0x40004040 ;  /* 0x4000404000217882 */ /* 0x000fe20000000000 */
[----:B------:R-:W-:Y:S01]  /*3d40*/  UMOV UR31, 0x40004040 ;  /* 0x40004040001f7882 */ /* 0x000fe20000000000 */
[----:B------:R-:W-:Y:S01]  /*3d50*/  UMOV UR45, 0x40004040 ;  /* 0x40004040002d7882 */ /* 0x000fe20000000000 */
[----:B------:R2:W-:Y:S01]  /*3d60*/  UTCHMMA.2CTA gdesc[UR30], gdesc[UR32], tmem[UR10], tmem[UR28], idesc[UR29], UP3 ;  /* 0x00ff1c201e0075ea */ /* 0x0005e20009a0000a */
[----:B------:R-:W-:Y:S01]  /*3d70*/  UPLOP3.LUT UP3, UPT, UPT, UPT, UPT, 0x80, 0x8 ;  /* 0x000000000008789c */ /* 0x000fe20003f6f070 */
[----:B------:R-:W-:Y:S01]  /*3d80*/  UMOV UR43, 0x40004040 ;  /* 0x40004040002b7882 */ /* 0x000fe20000000000 */
[----:B------:R-:W-:Y:S01]  /*3d90*/  UMOV UR41, 0x40004040 ;  /* 0x4000404000297882 */ /* 0x000fe20000000000 */
[----:B------:R2:W-:Y:S01]  /*3da0*/  UTCHMMA.2CTA gdesc[UR42], gdesc[UR44], tmem[UR10], tmem[UR26], idesc[UR27], UPT ;  /* 0x00ff1a2c2a0075ea */ /* 0x0005e2000ba0000a */
[----:B------:R-:W-:Y:S01]  /*3db0*/  UMOV UR39, 0x40004040 ;  /* 0x4000404000277882 */ /* 0x000fe20000000000 */
[----:B------:R-:W-:Y:S01]  /*3dc0*/  UMOV UR37, 0x40004040 ;  /* 0x4000404000257882 */ /* 0x000fe20000000000 */
[----:B------:R-:W-:Y:S01]  /*3dd0*/  UMOV UR35, 0x40004040 ;  /* 0x4000404000237882 */ /* 0x000fe20000000000 */
[----:B------:R2:W-:Y:S01]  /*3de0*/  UTCHMMA.2CTA gdesc[UR38], gdesc[UR40], tmem[UR10], tmem[UR24], idesc[UR25], UPT ;  /* 0x00ff1828260075ea */ /* 0x0005e2000ba0000a */
[----:B------:R2:W-:Y:S01]  /*3df0*/  UTCHMMA.2CTA gdesc[UR34], gdesc[UR36], tmem[UR10], tmem[UR22], idesc[UR23], UPT ;  /* 0x00ff1624220075ea */ /* 0x0005e2000ba0000a */
[----:B------:R2:W-:Y:S01]  /*3e00*/  UTCBAR.2CTA.MULTICAST [UR8], URZ, UR12 ;  /* 0x000000ff080073e9 */ /* 0x0005e2000820080c */
[----:B------:R-:W-:Y:S01]  /*3e10*/  UMOV UR46, UR18 ;  /* 0x00000012002e7c82 */ /* 0x000fe20008000000 */
[----:B------:R-:W-:Y:S05]  /*3e20*/  BRA.U UP0, `(.L_x_80) ;  /* 0xfffffffd00507547 */ /* 0x000fea000b83ffff */
.L_x_77:
[----:B------:R-:W-:Y:S01]  /*3e30*/  UIADD3 UR9, UPT, UPT, UR9, 0x100, URZ ;  /* 0x0000010009097890 */ /* 0x000fe2000fffe0ff */
[----:B------:R-:W-:-:S08]  /*3e40*/  UMOV UR17, UR16 ;  /* 0x0000001000117c82 */ /* 0x000fd00008000000 */
[----:B------:R4:W-:Y:S01]  /*3e50*/  UTCBAR.2CTA.MULTICAST [UR9], URZ, UR11 ;  /* 0x000000ff090073e9 */ /* 0x0009e2000820080b */
[----:B------:R-:W-:Y:S02]  /*3e60*/  NOP ;  /* 0x0000000000007918 */ /* 0x000fe40000000000 */
.L_x_75:
[----:B------:R-:W-:Y:S01]  /*3e70*/  UIADD3 UR19, UPT, UPT, UR19, 0x1, URZ ;  /* 0x0000000113137890 */ /* 0x000fe2000fffe0ff */
[----:B------:R-:W-:-:S03]  /*3e80*/  ISETP.NE.AND P0, PT, R8, 0x2, PT ;  /* 0x000000020800780c */ /* 0x000fc60003f05270 */
[----:B------:R-:W-:Y:S01]  /*3e90*/  UISETP.NE.AND UP0, UPT, UR19, 0x4, UPT ;  /* 0x000000041300788c */ /* 0x000fe2000bf05270 */
[----:B-12---:R-:W-:Y:S02]  /*3ea0*/  SEL R0, RZ, 0x1, P0 ;  /* 0x00000001ff007807 */ /* 0x006fe40000000000 */
[----:B------:R-:W-:Y:S01]  /*3eb0*/  SEL R8, R8, RZ, P0 ;  /* 0x000000ff08087207 */ /* 0x000fe20000000000 */
[----:B------:R-:W-:Y:S01]  /*3ec0*/  USEL UR8, URZ, 0x1, UP0 ;  /* 0x00000001ff087887 */ /* 0x000fe20008000000 */
[----:B------:R-:W-:Y:S01]  /*3ed0*/  LOP3.LUT R3, R3, R0, RZ, 0x3c, !PT ;  /* 0x0000000003037212 */ /* 0x000fe200078e3cff */
[----:B------:R-:W-:-:S04]  /*3ee0*/  USEL UR19, UR19, URZ, UP0 ;  /* 0x000000ff13137287 */ /* 0x000fc80008000000 */
[----:B------:R-:W-:Y:S01]  /*3ef0*/  LOP3.LUT R9, R9, UR8, RZ, 0x3c, !PT ;  /* 0x0000000809097c12 */ /* 0x000fe2000f8e3cff */
[----:B------:R-:W-:Y:S07]  /*3f00*/  @P1 BRA `(.L_x_81) ;  /* 0xfffffff800881947 */ /* 0x000fee000383ffff */
[----:B------:R-:W1:Y:S01]  /*3f10*/  S2UR UR4, SR_CgaCtaId ;  /* 0x00000000000479c3 */ /* 0x000e620000008800 */
[----:B------:R-:W-:Y:S01]  /*3f20*/  ELECT P0, URZ, PT ;  /* 0x0000000000ff782f */ /* 0x000fe20003800000 */
[----:B------:R-:W-:Y:S01]  /*3f30*/  HFMA2 R0, -RZ, RZ, 0, 5.9604644775390625e-08 ;  /* 0x00000001ff007431 */ /* 0x000fe200000001ff */
[----:B------:R-:W-:-:S05]  /*3f40*/  UMOV UR8, 0x40 ;  /* 0x0000004000087882 */ /* 0x000fca0000000000 */
[----:B------:R-:W-:Y:S01]  /*3f50*/  UVIRTCOUNT.DEALLOC.SMPOOL 0x80 ;  /* 0x000000800000784c */ /* 0x000fe20000000000 */
[----:B------:R-:W-:Y:S02]  /*3f60*/  UISETP.NE.AND UP0, UPT, UR6, URZ, UPT ;  /* 0x000000ff0600728c */ /* 0x000fe4000bf05270 */
[----:B-1----:R-:W-:-:S09]  /*3f70*/  ULEA UR4, UR4, UR8, 0x18 ;  /* 0x0000000804047291 */ /* 0x002fd2000f8ec0ff */
[----:B------:R1:W-:Y:S01]  /*3f80*/  @P0 STS.U8 [UR4+0x1c], R0 ;  /* 0x00001c00ff000988 */ /* 0x0003e20008000004 */
[----:B------:R-:W-:Y:S05]  /*3f90*/  BRA.U UP0, `(.L_x_82) ;  /* 0x0000000100a07547 */ /* 0x000fea000b800000 */
[----:B------:R-:W-:Y:S01]  /*3fa0*/  UIADD3 UR6, UPT, UPT, UR7, 0x120, URZ ;  /* 0x0000012007067890 */ /* 0x000fe2000fffe0ff */
[----:B------:R-:W-:-:S03]  /*3fb0*/  SHF.L.U32 R2, R9, 0x1f, RZ ;  /* 0x0000001f09027819 */ /* 0x000fc600000006ff */
[----:B------:R-:W-:-:S09]  /*3fc0*/  ULEA UR8, UR19, UR6, 0x3 ;  /* 0x0000000613087291 */ /* 0x000fd2000f8e18ff */
[----:B------:R-:W2:Y:S02]  /*3fd0*/  SYNCS.PHASECHK.TRANS64.TRYWAIT P0, [UR8], R2 ;  /* 0x00000002ff0075a7 */ /* 0x000ea40008001108 */
[----:B--2---:R-:W-:Y:S05]  /*3fe0*/  @!P0 BRA `(.L_x_83) ;  /* 0x0000006c00bc8947 */ /* 0x004fea0003800000 */
.L_x_268:
[----:B----4-:R-:W-:-:S04]  /*3ff0*/  UIADD3 UR9, UPT, UPT, UR19, 0x1, URZ ;  /* 0x0000000113097890 */ /* 0x010fc8000fffe0ff */
        /* <DEDUP_REMOVED lines=8> */
.L_x_270:
        /* <DEDUP_REMOVED lines=9> */
.L_x_272:
[----:B------:R-:W-:-:S04]  /*4110*/  UIADD3 UR9, UPT, UPT, UR9, 0x1, URZ ;  /* 0x0000000109097890 */ /* 0x000fc8000fffe0ff */
[----:B------:R-:W-:-:S04]  /*4120*/  UISETP.NE.AND UP1, UPT, UR9, 0x4, UPT ;  /* 0x000000040900788c */ /* 0x000fc8000bf25270 */
[----:B------:R-:W-:Y:S02]  /*4130*/  USEL UR8, URZ, 0x1, UP1 ;  /* 0x00000001ff087887 */ /* 0x000fe40008800000 */
[----:B------:R-:W-:-:S04]  /*4140*/  USEL UR9, UR9, URZ, UP1 ;  /* 0x000000ff09097287 */ /* 0x000fc80008800000 */
[----:B------:R-:W-:Y:S01]  /*4150*/  ULEA UR9, UR9, UR6, 0x3 ;  /* 0x0000000609097291 */ /* 0x000fe2000f8e18ff */
[----:B------:R-:W-:-:S04]  /*4160*/  LOP3.LUT R2, R2, UR8, RZ, 0x3c, !PT ;  /* 0x0000000802027c12 */ /* 0x000fc8000f8e3cff */
[----:B------:R-:W-:Y:S01]  /*4170*/  SHF.L.U32 R2, R2, 0x1f, RZ ;  /* 0x0000001f02027819 */ /* 0x000fe200000006ff */
[----:B-1----:R-:W-:-:S04]  /*4180*/  IMAD.U32 R0, RZ, RZ, UR9 ;  /* 0x00000009ff007e24 */ /* 0x002fc8000f8e00ff */
[----:B------:R1:W2:Y:S03]  /*4190*/  SYNCS.PHASECHK.TRANS64.TRYWAIT P0, [R0+URZ], R2 ;  /* 0x00000002000075a7 */ /* 0x0002a600080011ff */
[----:B--2---:R-:W-:Y:S05]  /*41a0*/  @!P0 NANOSLEEP.SYNCS 0x989680 ;  /* 0x009896800000895d */ /* 0x004fea0003900000 */
[----:B------:R-:W2:Y:S02]  /*41b0*/  @!P0 SYNCS.PHASECHK.TRANS64 P0, [R0+URZ], R2 ;  /* 0x00000002000085a7 */ /* 0x000ea400080010ff */
[----:B--2---:R-:W-:Y:S05]  /*41c0*/  @P0 BRA `(.L_x_86) ;  /* 0x0000000000200947 */ /* 0x004fea0003800000 */
.L_x_87:
[----:B--2---:R2:W4:Y:S02]  /*41d0*/  SYNCS.PHASECHK.TRANS64.TRYWAIT P0, [R0+URZ], R2 ;  /* 0x00000002000075a7 */ /* 0x00452400080011ff */
[----:B----4-:R-:W-:Y:S05]  /*41e0*/  @!P0 NANOSLEEP.SYNCS 0x989680 ;  /* 0x009896800000895d */ /* 0x010fea0003900000 */
[----:B------:R-:W4:Y:S02]  /*41f0*/  @!P0 SYNCS.PHASECHK.TRANS64 P0, [R0+URZ], R2 ;  /* 0x00000002000085a7 */ /* 0x000f2400080010ff */
[----:B----4-:R-:W-:Y:S05]  /*4200*/  @!P0 BRA `(.L_x_87) ;  /* 0xfffffffc00f08947 */ /* 0x010fea000383ffff */
[----:B------:R-:W-:Y:S05]  /*4210*/  BRA `(.L_x_86) ;  /* 0x00000000000c7947 */ /* 0x000fea0003800000 */
.L_x_82:
[----:B------:R-:W-:-:S04]  /*4220*/  UIADD3 UR6, UPT, UPT, UR7, 0x160, URZ ;  /* 0x0000016007067890 */ /* 0x000fc8000fffe0ff */
[----:B------:R-:W-:-:S09]  /*4230*/  UPRMT UR6, UR5, 0x654, UR6 ;  /* 0x0000065405067896 */ /* 0x000fd20008000006 */
[----:B------:R-:W-:Y:S03]  /*4240*/  SYNCS.ARRIVE.TRANS64.RED.A1T0 RZ, [UR6], RZ ;  /* 0x000000ffffff79a7 */ /* 0x000fe60008100406 */
.L_x_86:
[----:B-12---:R-:W-:Y:S01]  /*4250*/  SHF.L.U32 R2, RZ, 0x1f, RZ ;  /* 0x0000001fff027819 */ /* 0x006fe200000006ff */
[----:B------:R-:W-:Y:S01]  /*4260*/  UIADD3 UR6, UPT, UPT, UR7, 0x160, URZ ;  /* 0x0000016007067890 */ /* 0x000fe2000fffe0ff */
[----:B------:R-:W-:Y:S02]  /*4270*/  PLOP3.LUT P0, PT, PT, PT, UP0, 0x80, 0x8 ;  /* 0x000000000008781c */ /* 0x000fe40003f0f008 */
[----:B------:R-:W1:Y:S02]  /*4280*/  SYNCS.PHASECHK.TRANS64.TRYWAIT P1, [UR7+0x160], R2 ;  /* 0x00016002ff0075a7 */ /* 0x000e640008021107 */
[----:B-1----:R-:W-:Y:S09]  /*4290*/  @!P1 BRA `(.L_x_88) ;  /* 0x0000006c00589947 */ /* 0x002ff20003800000 */
.L_x_274:
[----:B------:R-:W-:Y:S01]  /*42a0*/  @!UP0 UPRMT UR6, UR5, 0x654, UR6 ;  /* 0x0000065405068896 */ /* 0x000fe20008000006 */
[----:B------:R-:W-:Y:S02]  /*42b0*/  UMOV UR8, 0xffff ;  /* 0x0000ffff00087882 */ /* 0x000fe40000000000 */
[----:B------:R-:W-:-:S06]  /*42c0*/  UMOV UR5, 0x1 ;  /* 0x0000000100057882 */ /* 0x000fcc0000000000 */
[----:B------:R-:W-:Y:S01]  /*42d0*/  @!P0 SYNCS.ARRIVE.TRANS64.RED.A1T0 RZ, [UR6], RZ ;  /* 0x000000ffffff89a7 */ /* 0x000fe20008100406 */
[----:B------:R-:W-:Y:S01]  /*42e0*/  NOP ;  /* 0x0000000000007918 */ /* 0x000fe20000000000 */
[----:B-1----:R-:W1:Y:S01]  /*42f0*/  LDS R0, [UR4+0x14] ;  /* 0x00001404ff007984 */ /* 0x002e620008000800 */
[----:B------:R-:W-:-:S04]  /*4300*/  ULOP3.LUT UR6, UR21, 0xffff, URZ, 0xc0, !UPT ;  /* 0x0000ffff15067892 */ /* 0x000fc8000f8ec0ff */
[----:B------:R-:W-:-:S04]  /*4310*/  USHF.R.U32.HI UR6, URZ, 0x5, UR6 ;  /* 0x00000005ff067899 */ /* 0x000fc80008011606 */
[----:B------:R-:W-:Y:S02]  /*4320*/  USHF.L.U32 UR8, UR8, UR6, URZ ;  /* 0x0000000608087299 */ /* 0x000fe400080006ff */
[----:B------:R-:W-:-:S04]  /*4330*/  USHF.L.U32 UR5, UR5, UR6, URZ ;  /* 0x0000000605057299 */ /* 0x000fc800080006ff */
[----:B-1----:R-:W-:-:S04]  /*4340*/  LOP3.LUT R0, R0, UR8, RZ, 0xc0, !PT ;  /* 0x0000000800007c12 */ /* 0x002fc8000f8ec0ff */
[----:B------:R-:W-:-:S13]  /*4350*/  ISETP.NE.AND P0, PT, R0, UR8, PT ;  /* 0x0000000800007c0c */ /* 0x000fda000bf05270 */
[----:B------:R-:W-:Y:S05]  /*4360*/  @P0 BRA `(.L_x_89) ;  /* 0x0000000000580947 */ /* 0x000fea0003800000 */
[----:B------:R-:W1:Y:S02]  /*4370*/  LDS R0, [UR4+0x18] ;  /* 0x00001804ff007984 */ /* 0x000e640008000800 */
[----:B-1----:R-:W-:-:S04]  /*4380*/  LOP3.LUT R0, R0, UR5, RZ, 0xc0, !PT ;  /* 0x0000000500007c12 */ /* 0x002fc8000f8ec0ff */
[----:B------:R-:W-:-:S13]  /*4390*/  ISETP.NE.AND P0, PT, R0, UR5, PT ;  /* 0x0000000500007c0c */ /* 0x000fda000bf05270 */
[----:B------:R-:W-:Y:S05]  /*43a0*/  @P0 BRA `(.L_x_90) ;  /* 0x00000000003c0947 */ /* 0x000fea0003800000 */
[----:B------:R-:W1:Y:S01]  /*43b0*/  S2R R2, SR_LANEID ;  /* 0x0000000000027919 */ /* 0x000e620000000000 */
[----:B------:R-:W-:Y:S01]  /*43c0*/  ULOP3.LUT UR8, URZ, UR8, URZ, 0x33, !UPT ;  /* 0x00000008ff087292 */ /* 0x000fe2000f8e33ff */
[----:B------:R-:W-:Y:S02]  /*43d0*/  VOTEU.ANY UR7, UPT, PT ;  /* 0x0000000000077886 */ /* 0x000fe400038e0100 */
[----:B------:R-:W-:-:S03]  /*43e0*/  UFLO.U32 UR7, UR7 ;  /* 0x00000007000772bd */ /* 0x000fc600080e0000 */
[----:B------:R-:W-:-:S04]  /*43f0*/  IMAD.U32 R0, RZ, RZ, UR8 ;  /* 0x00000008ff007e24 */ /* 0x000fc8000f8e00ff */
[----:B------:R2:W3:Y:S02]  /*4400*/  REDUX UR6, R0 ;  /* 0x00000000000673c4 */ /* 0x0004e40000000000 */
[----:B------:R1:W-:Y:S02]  /*4410*/  UTCATOMSWS.AND URZ, UR8 ;  /* 0x0000000800ff79e3 */ /* 0x0003e40008000000 */
[----:B-1----:R-:W-:Y:S02]  /*4420*/  ISETP.EQ.U32.AND P0, PT, R2, UR7, PT ;  /* 0x0000000702007c0c */ /* 0x002fe4000bf02070 */
[----:B--2---:R-:W-:Y:S02]  /*4430*/  LOP3.LUT R0, RZ, UR5, RZ, 0x33, !PT ;  /* 0x00000005ff007c12 */ /* 0x004fe4000f8e33ff */
[----:B---3--:R-:W-:Y:S02]  /*4440*/  MOV R2, UR6 ;  /* 0x0000000600027c02 */ /* 0x008fe40008000f00 */
[----:B------:R-:W1:Y:S07]  /*4450*/  REDUX UR5, R0 ;  /* 0x00000000000573c4 */ /* 0x000e6e0000000000 */
[----:B------:R2:W-:Y:S01]  /*4460*/  @P0 ATOMS.AND RZ, [UR4+0x14], R2 ;  /* 0x00001402ffff098c */ /* 0x0005e2000a800004 */
[----:B-1----:R-:W-:-:S05]  /*4470*/  IMAD.U32 R0, RZ, RZ, UR5 ;  /* 0x00000005ff007e24 */ /* 0x002fca000f8e00ff */
[----:B------:R2:W-:Y:S01]  /*4480*/  @P0 ATOMS.AND RZ, [UR4+0x18], R0 ;  /* 0x00001800ffff098c */ /* 0x0005e2000a800004 */
[----:B------:R-:W-:Y:S05]  /*4490*/  BRA `(.L_x_91) ;  /* 0x0000000000147947 */ /* 0x000fea0003800000 */
.L_x_90:
[----:B------:R-:W-:Y:S02]  /*44a0*/  MOV R2, 0x44c0 ;  /* 0x000044c000027802 */ /* 0x000fe40000000f00 */
[----:B---345:R-:W-:Y:S05]  /*44b0*/  CALL.REL.NOINC `($__internal_0_$__cuda_sm10x_tcgen05_guardrail_trap_col_being_dealloced_not_returned_by_alloc) ;  /* 0x0000006c00b07944 */ /* 0x038fea0003c00000 */
[----:B------:R-:W-:Y:S05]  /*44c0*/  BRA `(.L_x_91) ;  /* 0x0000000000087947 */ /* 0x000fea0003800000 */
.L_x_89:
[----:B------:R-:W-:Y:S02]  /*44d0*/  MOV R2, 0x44f0 ;  /* 0x000044f000027802 */ /* 0x000fe40000000f00 */
[----:B---345:R-:W-:Y:S05]  /*44e0*/  CALL.REL.NOINC `($__internal_2_$__cuda_sm10x_tcgen05_guardrail_trap_unallocated_columns_being_dealloced) ;  /* 0x0000006c00bc7944 */ /* 0x038fea0003c00000 */
.L_x_91:
[----:B------:R-:W-:Y:S01]  /*44f0*/  NOP ;  /* 0x0000000000007918 */ /* 0x000fe20000000000 */
[----:B----4-:R-:W-:Y:S05]  /*4500*/  EXIT ;  /* 0x000000000000794d */ /* 0x010fea0003800000 */
.L_x_62:
[----:B------:R-:W-:-:S09]  /*4510*/  UISETP.NE.OR UP5, UPT, UR7, 0x3, UP5 ;  /* 0x000000030700788c */ /* 0x000fd2000afa5670 */
[----:B------:R-:W-:Y:S05]  /*4520*/  BRA.U UP5, `(.L_x_92) ;  /* 0x0000000d05b07547 */ /* 0x000fea000b800000 */
[----:B------:R-:W1:Y:S01]  /*4530*/  LDC R0, c[0x0][0xb30] ;  /* 0x0002cc00ff007b82 */ /* 0x000e620000000800 */
[----:B------:R-:W2:Y:S01]  /*4540*/  LDCU.64 UR8, c[0x0][0x888] ;  /* 0x00011100ff0877ac */ /* 0x000ea20008000a00 */
[----:B------:R-:W-:Y:S02]  /*4550*/  HFMA2 R27, -RZ, RZ, 0, 0 ;  /* 0x00000000ff1b7431 */ /* 0x000fe400000001ff */
[----:B------:R-:W-:Y:S01]  /*4560*/  IMAD.MOV.U32 R29, RZ, RZ, 0x1 ;  /* 0x00000001ff1d7424 */ /* 0x000fe200078e00ff */
[----:B------:R-:W-:Y:S01]  /*4570*/  MOV R25, 0x2000 ;  /* 0x0000200000197802 */ /* 0x000fe20000000f00 */
[----:B------:R-:W3:Y:S01]  /*4580*/  LDCU.64 UR6, c[0x0][0x890] ;  /* 0x00011200ff0677ac */ /* 0x000ee20008000a00 */
[----:B------:R-:W-:Y:S01]  /*4590*/  IMAD.MOV.U32 R28, RZ, RZ, RZ ;  /* 0x000000ffff1c7224 */ /* 0x000fe200078e00ff */
[----:B------:R-:W4:Y:S01]  /*45a0*/  LDC R24, c[0x0][0x370] ;  /* 0x0000dc00ff187b82 */ /* 0x000f220000000800 */
[----:B------:R-:W-:Y:S01]  /*45b0*/  UMOV UR5, 0x400 ;  /* 0x0000040000057882 */ /* 0x000fe20000000000 */
[----:B------:R-:W-:-:S02]  /*45c0*/  UPLOP3.LUT UP1, UPT, UPT, UPT, UPT, 0x40, 0x4 ;  /* 0x000000000004789c */ /* 0x000fc40003f2e870 */
[----:B------:R-:W-:Y:S01]  /*45d0*/  ULEA UR5, UR4, UR5, 0x18 ;  /* 0x0000000504057291 */ /* 0x000fe2000f8ec0ff */
[----:B------:R-:W-:-:S03]  /*45e0*/  UMOV UR14, URZ ;  /* 0x000000ff000e7c82 */ /* 0x000fc60008000000 */
[----:B------:R-:W4:Y:S01]  /*45f0*/  LDC R3, c[0x0][0xb0c] ;  /* 0x0002c300ff037b82 */ /* 0x000f220000000800 */
[----:B--2---:R-:W-:Y:S02]  /*4600*/  UISETP.NE.U32.AND UP3, UPT, UR8, URZ, UPT ;  /* 0x000000ff0800728c */ /* 0x004fe4000bf65070 */
[----:B---3--:R-:W-:-:S05]  /*4610*/  UISETP.NE.U32.AND UP5, UPT, UR6, URZ, UPT ;  /* 0x000000ff0600728c */ /* 0x008fca000bfa5070 */
[----:B------:R-:W2:Y:S01]  /*4620*/  LDC R20, c[0x0][0xb20] ;  /* 0x0002c800ff147b82 */ /* 0x000ea20000000800 */
[----:B-1----:R-:W-:Y:S01]  /*4630*/  ISETP.NE.AND P1, PT, R0, 0x1, PT ;  /* 0x000000010000780c */ /* 0x002fe20003f25270 */
[----:B------:R-:W-:Y:S02]  /*4640*/  UISETP.NE.AND.EX UP3, UPT, UR9, URZ, UPT, UP3 ;  /* 0x000000ff0900728c */ /* 0x000fe4000bf65330 */
[----:B------:R-:W-:-:S04]  /*4650*/  UISETP.NE.AND.EX UP5, UPT, UR7, URZ, UPT, UP5 ;  /* 0x000000ff0700728c */ /* 0x000fc8000bfa5350 */
[----:B------:R-:W1:Y:S08]  /*4660*/  LDC.64 R30, c[0x0][0x348] ;  /* 0x0000d200ff1e7b82 */ /* 0x000e700000000a00 */
[----:B------:R-:W3:Y:S08]  /*4670*/  LDC.64 R14, c[0x0][0xb10] ;  /* 0x0002c400ff0e7b82 */ /* 0x000ef00000000a00 */
[----:B------:R-:W1:Y:S08]  /*4680*/  LDC.64 R6, c[0x0][0xb18] ;  /* 0x0002c600ff067b82 */ /* 0x000e700000000a00 */
[----:B------:R-:W1:Y:S08]  /*4690*/  LDC.64 R4, c[0x0][0xb28] ;  /* 0x0002ca00ff047b82 */ /* 0x000e700000000a00 */
[----:B--2-4-:R-:W1:Y:S02]  /*46a0*/  LDC R21, c[0x0][0x374] ;  /* 0x0000dd00ff157b82 */ /* 0x014e640000000800 */
.L_x_101:
[C---:B------:R-:W-:Y:S02]  /*46b0*/  LEA R0, R28.reuse, UR5, 0x3 ;  /* 0x000000051c007c11 */ /* 0x040fe4000f8e18ff */
[----:B------:R-:W-:Y:S02]  /*46c0*/  SHF.L.U32 R2, R27, 0x1f, RZ ;  /* 0x0000001f1b027819 */ /* 0x000fe400000006ff */
[----:B------:R-:W-:Y:S02]  /*46d0*/  LEA R16, R28, UR5, 0x4 ;  /* 0x000000051c107c11 */ /* 0x000fe4000f8e20ff */
[----:B--2---:R-:W2:Y:S02]  /*46e0*/  SYNCS.PHASECHK.TRANS64.TRYWAIT P0, [R0+URZ+0xe0], R2 ;  /* 0x0000e002000075a7 */ /* 0x004ea400080011ff */
[----:B--2---:R-:W-:Y:S05]  /*46f0*/  @!P0 BRA `(.L_x_93) ;  /* 0x0000006800588947 */ /* 0x004fea0003800000 */
.L_x_275:
[----:B------:R-:W-:Y:S01]  /*4700*/  ISETP.GE.AND P0, PT, R36, 0x1, PT ;  /* 0x000000012400780c */ /* 0x000fe20003f06270 */
[----:B------:R-:W4:Y:S01]  /*4710*/  LDS.128 R16, [R16+0x170] ;  /* 0x0001700010107984 */ /* 0x000f220000000c00 */
[----:B--2---:R-:W-:Y:S01]  /*4720*/  VIADD R0, R0, 0xf0 ;  /* 0x000000f000007836 */ /* 0x004fe20000000000 */
[----:B------:R-:W-:Y:S01]  /*4730*/  @!PT LDS RZ, [RZ] ;  /* 0x00000000fffff984 */ /* 0x000fe20000000800 */
[----:B------:R-:W-:Y:S01]  /*4740*/  @!PT LDS RZ, [RZ] ;  /* 0x00000000fffff984 */ /* 0x000fe20000000800 */
[----:B------:R-:W-:Y:S01]  /*4750*/  @!PT LDS RZ, [RZ] ;  /* 0x00000000fffff984 */ /* 0x000fe20000000800 */
[----:B------:R-:W-:Y:S01]  /*4760*/  @!PT LDS RZ, [RZ] ;  /* 0x00000000fffff984 */ /* 0x000fe20000000800 */
[----:B------:R2:W-:Y:S06]  /*4770*/  MEMBAR.ALL.CTA ;  /* 0x0000000000007992 */ /* 0x0005ec0000008000 */
[----:B--2---:R-:W2:Y:S01]  /*4780*/  FENCE.VIEW.ASYNC.S ;  /* 0x00000000000073c6 */ /* 0x004ea20000000000 */
[----:B------:R-:W-:Y:S04]  /*4790*/  PRMT R0, RZ, 0x654, R0 ;  /* 0x00000654ff007816 */ /* 0x000fe80000000000 */
[----:B--2---:R2:W-:Y:S01]  /*47a0*/  SYNCS.ARRIVE.TRANS64.RED.A1T0 RZ, [R0+URZ], RZ ;  /* 0x000000ff00ff79a7 */ /* 0x0045e200081004ff */
[----:B----4-:R-:W-:Y:S11]  /*47b0*/  LOP3.LUT P3, RZ, R18, 0x1, RZ, 0xc0, !PT ;  /* 0x0000000112ff7812 */ /* 0x010ff6000786c0ff */
[----:B------:R-:W-:Y:S02]  /*47c0*/  @!UPT UIADD3 URZ, UPT, UPT, URZ, URZ, URZ ;  /* 0x000000fffffff290 */ /* 0x000fe4000fffe0ff */
[----:B------:R-:W-:Y:S02]  /*47d0*/  @P3 MOV R11, R16 ;  /* 0x00000010000b3202 */ /* 0x000fe40000000f00 */
[----:B------:R-:W-:Y:S01]  /*47e0*/  @P3 LOP3.LUT R10, R17, 0xffff, RZ, 0xc0, !PT ;  /* 0x0000ffff110a3812 */ /* 0x000fe200078ec0ff */
[----:B--2---:R-:W-:Y:S06]  /*47f0*/  @!P0 BRA `(.L_x_94) ;  /* 0x0000000000a48947 */ /* 0x004fec0003800000 */
[-C--:B-1----:R-:W-:Y:S01]  /*4800*/  IMAD.HI.U32 R0, R21, R7.reuse, RZ ;  /* 0x0000000715007227 */ /* 0x082fe200078e00ff */
[----:B------:R-:W-:Y:S02]  /*4810*/  ISETP.NE.AND P0, PT, R6, 0x1, PT ;  /* 0x000000010600780c */ /* 0x000fe40003f05270 */
[----:B------:R-:W-:Y:S01]  /*4820*/  ISETP.NE.AND P2, PT, R36, 0x1, PT ;  /* 0x000000012400780c */ /* 0x000fe20003f45270 */
[----:B---3--:R-:W-:Y:S01]  /*4830*/  IMAD.HI.U32 R9, R24, R14, RZ ;  /* 0x0000000e18097227 */ /* 0x008fe200078e00ff */
[----:B------:R-:W-:Y:S02]  /*4840*/  SHF.R.U32.HI R0, RZ, R20, R0 ;  /* 0x00000014ff007219 */ /* 0x000fe40000011600 */
[----:B------:R-:W-:Y:S01]  /*4850*/  ISETP.NE.AND P4, PT, R3, 0x1, PT ;  /* 0x000000010300780c */ /* 0x000fe20003f85270 */
[----:B------:R-:W-:Y:S01]  /*4860*/  IMAD.HI.U32 R13, R10, R7, RZ ;  /* 0x000000070a0d7227 */ /* 0x000fe200078e00ff */
[----:B------:R-:W-:Y:S02]  /*4870*/  SHF.R.U32.HI R9, RZ, R15, R9 ;  /* 0x0000000fff097219 */ /* 0x000fe40000011609 */
[----:B------:R-:W-:Y:S01]  /*4880*/  SEL R0, R21, R0, !P0 ;  /* 0x0000000015007207 */ /* 0x000fe20004000000 */
[----:B------:R-:W-:Y:S01]  /*4890*/  IMAD.HI.U32 R12, R11, R14, RZ ;  /* 0x0000000e0b0c7227 */ /* 0x000fe200078e00ff */
[----:B------:R-:W-:Y:S03]  /*48a0*/  SEL R9, R24, R9, !P4 ;  /* 0x0000000918097207 */ /* 0x000fe60006000000 */
[-C--:B------:R-:W-:Y:S01]  /*48b0*/  IMAD.HI.U32 R8, R0, R4.reuse, RZ ;  /* 0x0000000400087227 */ /* 0x080fe200078e00ff */
[----:B------:R-:W-:Y:S03]  /*48c0*/  SHF.R.U32.HI R12, RZ, R15, R12 ;  /* 0x0000000fff0c7219 */ /* 0x000fe6000001160c */
[----:B------:R-:W-:Y:S01]  /*48d0*/  IMAD.HI.U32 R2, R9, R4, RZ ;  /* 0x0000000409027227 */ /* 0x000fe200078e00ff */
[-C--:B------:R-:W-:Y:S02]  /*48e0*/  @P2 SHF.R.U32.HI R0, RZ, R5.reuse, R8 ;  /* 0x00000005ff002219 */ /* 0x080fe40000011608 */
[----:B------:R-:W-:Y:S02]  /*48f0*/  SHF.R.U32.HI R8, RZ, R20, R13 ;  /* 0x00000014ff087219 */ /* 0x000fe4000001160d */
[----:B------:R-:W-:Y:S01]  /*4900*/  @P2 SHF.R.U32.HI R9, RZ, R5, R2 ;  /* 0x00000005ff092219 */ /* 0x000fe20000011602 */
[----:B------:R-:W-:Y:S01]  /*4910*/  IMAD R0, R36, R0, RZ ;  /* 0x0000000024007224 */ /* 0x000fe200078e02ff */
[----:B------:R-:W-:Y:S02]  /*4920*/  SEL R8, R10, R8, !P0 ;  /* 0x000000080a087207 */ /* 0x000fe40004000000 */
[----:B------:R-:W-:Y:S01]  /*4930*/  SEL R2, R11, R12, !P4 ;  /* 0x0000000c0b027207 */ /* 0x000fe20006000000 */
[----:B------:R-:W-:Y:S01]  /*4940*/  IMAD R12, R36, R9, RZ ;  /* 0x00000009240c7224 */ /* 0x000fe200078e02ff */
[C---:B------:R-:W-:Y:S01]  /*4950*/  ISETP.GE.AND P0, PT, R8.reuse, R0, PT ;  /* 0x000000000800720c */ /* 0x040fe20003f06270 */
[----:B------:R-:W-:Y:S03]  /*4960*/  IMAD.HI.U32 R0, R8, R4, RZ ;  /* 0x0000000408007227 */ /* 0x000fe600078e00ff */
[----:B------:R-:W-:Y:S02]  /*4970*/  ISETP.GE.OR P0, PT, R2, R12, P0 ;  /* 0x0000000c0200720c */ /* 0x000fe40000706670 */
[-C--:B------:R-:W-:Y:S04]  /*4980*/  SHF.R.U32.HI R0, RZ, R5.reuse, R0 ;  /* 0x00000005ff007219 */ /* 0x080fe80000011600 */
[----:B------:R-:W-:Y:S05]  /*4990*/  SEL R13, R8, R0, !P2 ;  /* 0x00000000080d7207 */ /* 0x000fea0005000000 */
[----:B------:R-:W-:Y:S02]  /*49a0*/  IMAD.MOV R12, RZ, RZ, -R13 ;  /* 0x000000ffff0c7224 */ /* 0x000fe400078e0a0d */
[----:B------:R-:W-:Y:S04]  /*49b0*/  @!P0 IMAD.HI.U32 R0, R2, R4, RZ ;  /* 0x0000000402008227 */ /* 0x000fe800078e00ff */
[----:B------:R-:W-:Y:S01]  /*49c0*/  IMAD R12, R36, R12, R8 ;  /* 0x0000000c240c7224 */ /* 0x000fe200078e0208 */
[----:B------:R-:W-:Y:S04]  /*49d0*/  @!P0 SHF.R.U32.HI R0, RZ, R5, R0 ;  /* 0x00000005ff008219 */ /* 0x000fe80000011600 */
[----:B------:R-:W-:Y:S04]  /*49e0*/  @!P0 SEL R0, R2, R0, !P2 ;  /* 0x0000000002008207 */ /* 0x000fe80005000000 */
[----:B------:R-:W-:Y:S01]  /*49f0*/  @!P0 IADD3 R13, PT, PT, R13, -R0, RZ ;  /* 0x800000000d0d8210 */ /* 0x000fe20007ffe0ff */
[----:B------:R-:W-:Y:S01]  /*4a00*/  @!P0 IMAD R0, R9, R12, R0 ;  /* 0x0000000c09008224 */ /* 0x000fe200078e0200 */
[----:B------:R-:W-:Y:S01]  /*4a10*/  IADD3 R9, PT, PT, -R8, RZ, RZ ;  /* 0x000000ff08097210 */ /* 0x000fe20007ffe1ff */
[--C-:B------:R-:W-:Y:S02]  /*4a20*/  IMAD.MOV R12, RZ, RZ, -R2.reuse ;  /* 0x000000ffff0c7224 */ /* 0x100fe400078e0a02 */
[----:B------:R-:W-:Y:S02]  /*4a30*/  @!P0 IMAD R8, R13, R36, R2 ;  /* 0x000000240d088224 */ /* 0x000fe400078e0202 */
[----:B------:R-:W-:Y:S02]  /*4a40*/  @!P0 IMAD.MOV.U32 R2, RZ, RZ, R0 ;  /* 0x000000ffff028224 */ /* 0x000fe400078e0000 */
[----:B------:R-:W-:Y:S02]  /*4a50*/  IMAD R11, R3, R12, R11 ;  /* 0x0000000c030b7224 */ /* 0x000fe400078e020b */
[----:B------:R-:W-:Y:S02]  /*4a60*/  IMAD R10, R6, R9, R10 ;  /* 0x00000009060a7224 */ /* 0x000fe400078e020a */
[----:B------:R-:W-:Y:S02]  /*4a70*/  IMAD R11, R2, R3, R11 ;  /* 0x00000003020b7224 */ /* 0x000fe400078e020b */
[----:B------:R-:W-:Y:S02]  /*4a80*/  IMAD R10, R8, R6, R10 ;  /* 0x00000006080a7224 */ /* 0x000fe400078e020a */
.L_x_94:
[----:B------:R-:W-:Y:S05]  /*4a90*/  BRA.U UP1, `(.L_x_95) ;  /* 0x0000000101107547 */ /* 0x000fea000b800000 */
[----:B------:R-:W-:Y:S04]  /*4aa0*/  MOV R2, UR13 ;  /* 0x0000000d00027c02 */ /* 0x000fe80008000f00 */
[----:B------:R-:W-:Y:S04]  /*4ab0*/  SHF.L.U32 R2, R2, 0x1f, RZ ;  /* 0x0000001f02027819 */ /* 0x000fe800000006ff */
[----:B------:R-:W2:Y:S02]  /*4ac0*/  SYNCS.PHASECHK.TRANS64.TRYWAIT P0, [UR5+0xd8], R2 ;  /* 0x0000d802ff0075a7 */ /* 0x000ea40008001105 */
[----:B--2---:R-:W-:Y:S05]  /*4ad0*/  @!P0 BRA `(.L_x_96) ;  /* 0x0000006400748947 */ /* 0x004fea0003800000 */
.L_x_95:
[----:B------:R-:W-:Y:S02]  /*4ae0*/  R2UR UR11, R22 ;  /* 0x00000000160b72ca */ /* 0x000fe400000e0000 */
[----:B------:R-:W-:Y:S02]  /*4af0*/  R2UR UR10, R23 ;  /* 0x00000000170a72ca */ /* 0x000fe400000e0000 */
[----:B------:R-:W-:Y:S04]  /*4b00*/  ISETP.NE.U32.AND P2, PT, RZ, UR6, PT ;  /* 0x00000006ff007c0c */ /* 0x000fe8000bf45070 */
[----:B------:R-:W-:Y:S05]  /*4b10*/  ISETP.NE.AND.EX P2, PT, RZ, UR7, PT, P2 ;  /* 0x00000007ff007c0c */ /* 0x000fea000bf45320 */
[----:B------:R-:W-:Y:S02]  /*4b20*/  USHF.L.U32 UR11, UR11, 0x7, URZ ;  /* 0x000000070b0b7899 */ /* 0x000fe400080006ff */
[----:B------:R-:W-:Y:S01]  /*4b30*/  USHF.L.U32 UR10, UR10, 0x6, URZ ;  /* 0x000000060a0a7899 */ /* 0x000fe200080006ff */
[----:B------:R-:W-:Y:S11]  /*4b40*/  BRA.U !UP5, `(.L_x_97) ;  /* 0x000000010d347547 */ /* 0x000ff6000b800000 */
[----:B------:R-:W-:Y:S01]  /*4b50*/  UPLOP3.LUT UP0, UPT, UPT, UPT, UP3, 0x80, 0x8 ;  /* 0x000000000008789c */ /* 0x000fe20003f0f030 */
[----:B--2---:R-:W-:Y:S02]  /*4b60*/  HFMA2 R0, -RZ, RZ, 0, 5.9604644775390625e-08 ;  /* 0x00000001ff007431 */ /* 0x004fe400000001ff */
[----:B------:R-:W-:Y:S03]  /*4b70*/  IMAD.MOV.U32 R100, RZ, RZ, 0x1 ;  /* 0x00000001ff647424 */ /* 0x000fe600078e00ff */
[----:B------:R-:W-:Y:S05]  /*4b80*/  PLOP3.LUT P0, PT, PT, PT, UP0, 0x80, 0x8 ;  /* 0x000000000008781c */ /* 0x000fea0003f0f008 */
[----:B------:R-:W2:Y:S01]  /*4b90*/  @UP0 LDCU.64 UR16, c[0x0][0x888] ;  /* 0x00011100ff1007ac */ /* 0x000ea20008000a00 */
[----:B------:R-:W-:Y:S07]  /*4ba0*/  @UP0 UIMAD UR8, UR36, UR6, URZ ;  /* 0x00000006240802a4 */ /* 0x000fee000f8e02ff */
[----:B------:R-:W-:Y:S01]  /*4bb0*/  @!P0 PRMT R100, R0, 0x7610, R100 ;  /* 0x0000761000648816 */ /* 0x000fe20000000064 */
[----:B--2---:R-:W-:Y:S03]  /*4bc0*/  @UP0 UIMAD.WIDE UR16, UR8, 0x4, UR16 ;  /* 0x00000004081008a5 */ /* 0x004fe6000f8e0210 */
[----:B------:R-:W2:Y:S03]  /*4bd0*/  @!UP0 LDCU UR8, c[0x0][0x880] ;  /* 0x00011000ff0887ac */ /* 0x000ea60008000800 */
[----:B-----5:R-:W-:Y:S01]  /*4be0*/  IMAD.U32 R62, RZ, RZ, UR16 ;  /* 0x00000010ff3e7e24 */ /* 0x020fe2000f8e00ff */
[----:B------:R-:W-:Y:S05]  /*4bf0*/  MOV R63, UR17 ;  /* 0x00000011003f7c02 */ /* 0x000fea0008000f00 */
[----:B------:R4:W5:Y:S02]  /*4c00*/  @P0 LDG.E R62, desc[UR38][R62.64] ;  /* 0x000000263e3e0981 */ /* 0x000964000c1e1900 */
[----:B--2-4-:R-:W-:Y:S07]  /*4c10*/  @!P0 IMAD.U32 R62, RZ, RZ, UR8 ;  /* 0x00000008ff3e8e24 */ /* 0x014fee000f8e00ff */
.L_x_97:
[----:B-----5:R-:W-:Y:S01]  /*4c20*/  @!P2 FSETP.EQ.AND P0, PT, R62, RZ, PT ;  /* 0x000000ff3e00a20b */ /* 0x020fe20003f02000 */
[----:B------:R-:W-:Y:S01]  /*4c30*/  @!UPT UIADD3 URZ, UPT, UPT, URZ, URZ, URZ ;  /* 0x000000fffffff290 */ /* 0x000fe2000fffe0ff */
[----:B------:R-:W-:Y:S11]  /*4c40*/  @!P2 BRA `(.L_x_98) ;  /* 0x000000000014a947 */ /* 0x000ff60003800000 */
[----:B------:R-:W-:Y:S02]  /*4c50*/  LOP3.LUT P2, RZ, R100, 0xff, RZ, 0xc0, !PT ;  /* 0x000000ff64ff7812 */ /* 0x000fe4000784c0ff */
[----:B------:R-:W-:Y:S04]  /*4c60*/  PLOP3.LUT P0, PT, PT, PT, UP0, 0x80, 0x8 ;  /* 0x000000000008781c */ /* 0x000fe80003f0f008 */
[----:B------:R-:W-:Y:S07]  /*4c70*/  PLOP3.LUT P0, PT, P0, PT, PT, 0x8, 0x80 ;  /* 0x000000000080781c */ /* 0x000fee000070e170 */
[----:B------:R-:W-:Y:S11]  /*4c80*/  @P2 FSETP.EQ.AND P0, PT, R62, RZ, PT ;  /* 0x000000ff3e00220b */ /* 0x000ff60003f02000 */
[----:B------:R-:W-:Y:S02]  /*4c90*/  @!UPT UIADD3 URZ, UPT, UPT, URZ, URZ, URZ ;  /* 0x000000fffffff290 */ /* 0x000fe4000fffe0ff */
.L_x_98:
[----:B------:R-:W-:Y:S01]  /*4ca0*/  ULEA UR16, UR14, UR5, 0x3 ;  /* 0x000000050e107291 */ /* 0x000fe2000f8e18ff */
[----:B------:R-:W-:Y:S02]  /*4cb0*/  SHF.L.U32 R9, R29, 0x1f, RZ ;  /* 0x0000001f1d097819 */ /* 0x000fe400000006ff */
[----:B------:R-:W-:Y:S04]  /*4cc0*/  ELECT P4, URZ, PT ;  /* 0x0000000000ff782f */ /* 0x000fe80003880000 */
[----:B------:R-:W-:Y:S02]  /*4cd0*/  PLOP3.LUT P4, PT, P0, P4, PT, 0xf2, 0x2f ;  /* 0x00000000002f781c */ /* 0x000fe40000789e72 */
[----:B------:R-:W4:Y:S11]  /*4ce0*/  SYNCS.PHASECHK.TRANS64.TRYWAIT P2, [UR16+0xb8], R9 ;  /* 0x0000b809ff0075a7 */ /* 0x000f360008041110 */
[----:B-1----:R-:W-:Y:S05]  /*4cf0*/  @!P4 IADD3 R8, P0, PT, R30, 0x580, RZ ;  /* 0x000005801e08c810 */ /* 0x002fea0007f1e0ff */
[----:B--2---:R-:W-:Y:S01]  /*4d00*/  @!P4 IMAD.X R2, RZ, RZ, R31, P0 ;  /* 0x000000ffff02c224 */ /* 0x004fe200000e061f */
[----:B----4-:R-:W-:Y:S07]  /*4d10*/  @!P2 BRA `(.L_x_99) ;  /* 0x0000006000fca947 */ /* 0x010fee0003800000 */
.L_x_278:
[----:B------:R-:W2:Y:S01]  /*4d20*/  LDC.64 R12, c[0x0][0xb18] ;  /* 0x0002c600ff0c7b82 */ /* 0x000ea20000000a00 */
[----:B------:R-:W-:Y:S01]  /*4d30*/  @!P4 R2UR UR8, R2 ;  /* 0x000000000208c2ca */ /* 0x000fe200000e0000 */
[----:B------:R-:W-:Y:S01]  /*4d40*/  VOTEU.ALL UP2, P4 ;  /* 0x0000000000ff7886 */ /* 0x000fe20002040000 */
[----:B------:R-:W-:Y:S01]  /*4d50*/  @!P4 R2UR UR9, R8 ;  /* 0x000000000809c2ca */ /* 0x000fe200000e0000 */
[----:B------:R-:W-:Y:S01]  /*4d60*/  VOTEU.ALL UP1, P4 ;  /* 0x0000000000ff7886 */ /* 0x000fe20002020000 */
[----:B-1----:R-:W-:Y:S03]  /*4d70*/  @!P4 IMAD.MOV.U32 R0, RZ, RZ, 0x2000 ;  /* 0x00002000ff00c424 */ /* 0x002fe600078e00ff */
[----:B------:R-:W1:Y:S01]  /*4d80*/  @!P1 LDC R2, c[0x0][0xb0c] ;  /* 0x0002c300ff029b82 */ /* 0x000e620000000800 */
[----:B------:R-:W-:Y:S01]  /*4d90*/  UMOV UR22, 0x0 ;  /* 0x0000000000167882 */ /* 0x000fe20000000000 */
[----:B------:R-:W-:Y:S01]  /*4da0*/  UMOV UR23, 0x10000000 ;  /* 0x1000000000177882 */ /* 0x000fe20000000000 */
[----:B------:R-:W-:Y:S01]  /*4db0*/  UMOV UR12, UR36 ;  /* 0x00000024000c7c82 */ /* 0x000fe20008000000 */
[----:B------:R-:W-:Y:S01]  /*4dc0*/  UIADD3 UR15, UPT, UPT, UR14, 0x1, URZ ;  /* 0x000000010e0f7890 */ /* 0x000fe2000fffe0ff */
[----:B------:R-:W-:Y:S01]  /*4dd0*/  @P3 SHF.R.U32.HI R26, RZ, 0x10, R17 ;  /* 0x00000010ff1a3819 */ /* 0x000fe20000011611 */
[----:B------:R-:W-:Y:S02]  /*4de0*/  VIADD R28, R28, 0x1 ;  /* 0x000000011c1c7836 */ /* 0x000fe40000000000 */
[----:B------:R-:W-:Y:S01]  /*4df0*/  IMAD.U32 R9, RZ, RZ, UR8 ;  /* 0x00000008ff097e24 */ /* 0x000fe2000f8e00ff */
[----:B------:R-:W-:Y:S01]  /*4e00*/  @!UP2 ULEA UR8, UR14, UR5, 0xd ;  /* 0x000000050e08a291 */ /* 0x000fe2000f8e68ff */
[----:B------:R-:W-:Y:S01]  /*4e10*/  IMAD.U32 R8, RZ, RZ, UR9 ;  /* 0x00000009ff087e24 */ /* 0x000fe2000f8e00ff */
[----:B------:R-:W-:Y:S02]  /*4e20*/  UIADD3 UR9, UPT, UPT, UR16, 0xa0, URZ ;  /* 0x000000a010097890 */ /* 0x000fe4000fffe0ff */
[----:B------:R-:W-:Y:S01]  /*4e30*/  @!P4 R2UR UR21, R9 ;  /* 0x000000000915c2ca */ /* 0x000fe200000e0000 */
[----:B------:R-:W-:Y:S01]  /*4e40*/  @!UP2 UIADD3 UR8, UPT, UPT, UR8, 0x200, URZ ;  /* 0x000002000808a890 */ /* 0x000fe2000fffe0ff */
[----:B------:R-:W-:Y:S01]  /*4e50*/  @!P4 R2UR UR20, R8 ;  /* 0x000000000814c2ca */ /* 0x000fe200000e0000 */
[----:B------:R-:W-:Y:S01]  /*4e60*/  UISETP.NE.AND UP4, UPT, UR15, 0x3, UPT ;  /* 0x000000030f00788c */ /* 0x000fe2000bf85270 */
[----:B------:R-:W4:Y:S01]  /*4e70*/  LDC.64 R8, c[0x0][0xb10] ;  /* 0x0002c400ff087b82 */ /* 0x000f220000000a00 */
[----:B------:R-:W-:Y:S02]  /*4e80*/  UPRMT UR17, UR4, 0x654, UR9 ;  /* 0x0000065404117896 */ /* 0x000fe40008000009 */
[----:B------:R-:W-:Y:S02]  /*4e90*/  USEL UR18, URZ, 0x1, UP4 ;  /* 0x00000001ff127887 */ /* 0x000fe4000a000000 */
[----:B------:R-:W-:Y:S04]  /*4ea0*/  USEL UR15, UR15, URZ, UP4 ;  /* 0x000000ff0f0f7287 */ /* 0x000fe8000a000000 */
[----:B------:R-:W-:Y:S01]  /*4eb0*/  ULEA UR14, UR15, UR5, 0x3 ;  /* 0x000000050f0e7291 */ /* 0x000fe2000f8e18ff */
[----:B------:R-:W-:Y:S01]  /*4ec0*/  LOP3.LUT R29, R29, UR18, RZ, 0x3c, !PT ;  /* 0x000000121d1d7c12 */ /* 0x000fe2000f8e3cff */
[----:B------:R1:W-:Y:S01]  /*4ed0*/  @!UP1 UTMALDG.3D [UR8], [UR20], desc[UR22] ;  /* 0x00001608140095b4 */ /* 0x0003e20008011000 */
[----:B------:R5:W-:Y:S02]  /*4ee0*/  @!P4 SYNCS.ARRIVE.TRANS64.RED.A0TR RZ, [UR16+0xa0], R0 ;  /* 0x0000a000ffffc9a7 */ /* 0x000be40008300410 */
[----:B------:R-:W-:Y:S01]  /*4ef0*/  SHF.L.U32 R22, R29, 0x1f, RZ ;  /* 0x0000001f1d167819 */ /* 0x000fe200000006ff */
[C---:B----4-:R-:W-:Y:S01]  /*4f00*/  @!P1 IMAD.HI.U32 R8, R11.reuse, R8, RZ ;  /* 0x000000080b089227 */ /* 0x050fe200078e00ff */
[----:B--2---:R-:W-:Y:S02]  /*4f10*/  @!P1 ISETP.NE.AND P0, PT, R12, 0x1, PT ;  /* 0x000000010c00980c */ /* 0x004fe40003f05270 */
[----:B-1----:R-:W-:Y:S01]  /*4f20*/  @!P1 ISETP.NE.AND P2, PT, R2, 0x1, PT ;  /* 0x000000010200980c */ /* 0x002fe20003f45270 */
[----:B------:R-:W-:Y:S01]  /*4f30*/  SYNCS.ARRIVE.TRANS64.RED.A1T0 RZ, [UR17], RZ ;  /* 0x000000ffffff79a7 */ /* 0x000fe20008100411 */
[C---:B------:R-:W-:Y:S01]  /*4f40*/  @!P1 IMAD.HI.U32 R13, R10.reuse, R13, RZ ;  /* 0x0000000d0a0d9227 */ /* 0x040fe200078e00ff */
[----:B------:R-:W-:Y:S04]  /*4f50*/  @!P1 SHF.R.U32.HI R8, RZ, R9, R8 ;  /* 0x00000009ff089219 */ /* 0x000fe80000011608 */
[----:B------:R-:W-:Y:S01]  /*4f60*/  @!P1 SEL R8, R11, R8, !P2 ;  /* 0x000000080b089207 */ /* 0x000fe20005000000 */
[----:B------:R-:W1:Y:S01]  /*4f70*/  SYNCS.PHASECHK.TRANS64.TRYWAIT P5, [UR14+0xb8], R22 ;  /* 0x0000b816ff0075a7 */ /* 0x000e6200080a110e */
[----:B-----5:R-:W2:Y:S02]  /*4f80*/  @!P1 LDC R0, c[0x0][0xb20] ;  /* 0x0002c800ff009b82 */ /* 0x020ea40000000800 */
[----:B--2---:R-:W-:Y:S04]  /*4f90*/  @!P1 SHF.R.U32.HI R0, RZ, R0, R13 ;  /* 0x00000000ff009219 */ /* 0x004fe8000001160d */
[----:B------:R-:W-:Y:S05]  /*4fa0*/  @!P1 SEL R9, R10, R0, !P0 ;  /* 0x000000000a099207 */ /* 0x000fea0004000000 */
[----:B------:R-:W-:Y:S02]  /*4fb0*/  @!P1 IMAD.IADD R0, R9, 0x1, -R8 ;  /* 0x0000000109009824 */ /* 0x000fe400078e0a08 */
[----:B------:R-:W-:Y:S02]  /*4fc0*/  @!P1 IMAD.IADD R8, R8, 0x1, -R9 ;  /* 0x0000000108089824 */ /* 0x000fe400078e0a09 */
[----:B------:R-:W-:Y:S02]  /*4fd0*/  @!P1 IMAD R11, R0, R2, R11 ;  /* 0x00000002000b9224 */ /* 0x000fe400078e020b */
[----:B------:R-:W-:Y:S01]  /*4fe0*/  @!P1 IMAD R10, R8, R12, R10 ;  /* 0x0000000c080a9224 */ /* 0x000fe200078e020a */
[----:B-1----:R-:W-:Y:S06]  /*4ff0*/  @!P5 BRA `(.L_x_100) ;  /* 0x00000060005cd947 */ /* 0x002fec0003800000 */
.L_x_280:
[----:B------:R-:W-:Y:S01]  /*5000*/  @!P4 IADD3 R2, P0, PT, R30, 0x580, RZ ;  /* 0x000005801e02c810 */ /* 0x000fe20007f1e0ff */
[----:B------:R-:W-:Y:S01]  /*5010*/  UMOV UR20, 0x0 ;  /* 0x0000000000147882 */ /* 0x000fe20000000000 */
[----:B------:R-:W-:Y:S01]  /*5020*/  UMOV UR21, 0x10000000 ;  /* 0x1000000000157882 */ /* 0x000fe20000000000 */
[----:B------:R-:W-:Y:S01]  /*5030*/  VOTEU.ALL UP1, P4 ;  /* 0x0000000000ff7886 */ /* 0x000fe20002020000 */
[----:B------:R-:W-:Y:S01]  /*5040*/  @!P4 R2UR UR9, R2 ;  /* 0x000000000209c2ca */ /* 0x000fe200000e0000 */
[----:B-1----:R-:W-:Y:S01]  /*5050*/  @!P4 IMAD.X R0, RZ, RZ, R31, P0 ;  /* 0x000000ffff00c224 */ /* 0x002fe200000e061f */
[----:B------:R-:W-:Y:S01]  /*5060*/  UMOV UR12, UR36 ;  /* 0x00000024000c7c82 */ /* 0x000fe20008000000 */
[----:B------:R-:W-:Y:S01]  /*5070*/  @P3 R2UR UR36, R26 ;  /* 0x000000001a2432ca */ /* 0x000fe200000e0000 */
[----:B------:R-:W-:Y:S01]  /*5080*/  @!UP1 ULEA UR16, UR15, UR5, 0xd ;  /* 0x000000050f109291 */ /* 0x000fe2000f8e68ff */
[----:B------:R-:W-:Y:S01]  /*5090*/  ISETP.NE.AND P0, PT, R28, 0x2, PT ;  /* 0x000000021c00780c */ /* 0x000fe20003f05270 */
[----:B------:R-:W-:Y:S01]  /*50a0*/  @!UP1 UIADD3 UR10, UPT, UPT, UR10, 0x20, URZ ;  /* 0x000000200a0a9890 */ /* 0x000fe2000fffe0ff */
[----:B------:R-:W-:Y:S01]  /*50b0*/  @!P4 R2UR UR8, R0 ;  /* 0x000000000008c2ca */ /* 0x000fe200000e0000 */
[----:B------:R-:W-:Y:S01]  /*50c0*/  IMAD.IADD R23, R10, 0x1, R82 ;  /* 0x000000010a177824 */ /* 0x000fe200078e0252 */
[----:B------:R-:W-:Y:S01]  /*50d0*/  SEL R0, RZ, 0x1, P0 ;  /* 0x00000001ff007807 */ /* 0x000fe20000000000 */
[----:B------:R-:W-:Y:S01]  /*50e0*/  IMAD.IADD R22, R11, 0x1, R83 ;  /* 0x000000010b167824 */ /* 0x000fe200078e0253 */
[----:B------:R-:W-:Y:S02]  /*50f0*/  SEL R28, R28, RZ, P0 ;  /* 0x000000ff1c1c7207 */ /* 0x000fe40000000000 */
[----:B------:R-:W-:Y:S01]  /*5100*/  IMAD.U32 R8, RZ, RZ, UR9 ;  /* 0x00000009ff087e24 */ /* 0x000fe2000f8e00ff */
[----:B------:R-:W-:Y:S01]  /*5110*/  UIADD3 UR9, UPT, UPT, UR14, 0xa0, URZ ;  /* 0x000000a00e097890 */ /* 0x000fe2000fffe0ff */
[----:B------:R-:W-:Y:S03]  /*5120*/  LOP3.LUT R27, R27, R0, RZ, 0x3c, !PT ;  /* 0x000000001b1b7212 */ /* 0x000fe600078e3cff */
[----:B------:R-:W-:Y:S02]  /*5130*/  @!P4 R2UR UR18, R8 ;  /* 0x000000000812c2ca */ /* 0x000fe400000e0000 */
[----:B------:R-:W-:Y:S01]  /*5140*/  IMAD.U32 R9, RZ, RZ, UR8 ;  /* 0x00000008ff097e24 */ /* 0x000fe2000f8e00ff */
[----:B------:R-:W-:Y:S01]  /*5150*/  @!UP1 UIADD3 UR8, UPT, UPT, UR16, 0x200, URZ ;  /* 0x0000020010089890 */ /* 0x000fe2000fffe0ff */
[----:B------:R-:W-:Y:S01]  /*5160*/  VOTEU.ALL UP1, P4 ;  /* 0x0000000000ff7886 */ /* 0x000fe20002020000 */
[----:B------:R-:W-:Y:S02]  /*5170*/  UPRMT UR16, UR4, 0x654, UR9 ;  /* 0x0000065404107896 */ /* 0x000fe40008000009 */
[----:B------:R-:W-:Y:S11]  /*5180*/  @!P4 R2UR UR19, R9 ;  /* 0x000000000913c2ca */ /* 0x000ff600000e0000 */
[----:B------:R-:W-:Y:S02]  /*5190*/  @!UPT UIADD3 URZ, UPT, UPT, URZ, URZ, URZ ;  /* 0x000000fffffff290 */ /* 0x000fe4000fffe0ff */
[----:B------:R2:W-:Y:S01]  /*51a0*/  @!UP1 UTMALDG.3D [UR8], [UR18], desc[UR20] ;  /* 0x00001408120095b4 */ /* 0x0005e20008011000 */
[----:B------:R2:W-:Y:S01]  /*51b0*/  @!P4 SYNCS.ARRIVE.TRANS64.RED.A0TR RZ, [UR14+0xa0], R25 ;  /* 0x0000a019ffffc9a7 */ /* 0x0005e2000830040e */
[----:B------:R-:W-:Y:S04]  /*51c0*/  UIADD3 UR14, UPT, UPT, UR15, 0x1, URZ ;  /* 0x000000010f0e7890 */ /* 0x000fe8000fffe0ff */
[----:B------:R-:W-:Y:S04]  /*51d0*/  UISETP.NE.AND UP1, UPT, UR14, 0x3, UPT ;  /* 0x000000030e00788c */ /* 0x000fe8000bf25270 */
[----:B------:R-:W-:Y:S02]  /*51e0*/  USEL UR15, URZ, 0x1, UP1 ;  /* 0x00000001ff0f7887 */ /* 0x000fe40008800000 */
[----:B------:R-:W-:Y:S02]  /*51f0*/  USEL UR14, UR14, URZ, UP1 ;  /* 0x000000ff0e0e7287 */ /* 0x000fe40008800000 */
[----:B------:R-:W-:Y:S02]  /*5200*/  UPLOP3.LUT UP1, UPT, UPT, UPT, UPT, 0x80, 0x8 ;  /* 0x000000000008789c */ /* 0x000fe40003f2f070 */
[----:B------:R-:W-:Y:S01]  /*5210*/  LOP3.LUT R29, R29, UR15, RZ, 0x3c, !PT ;  /* 0x0000000f1d1d7c12 */ /* 0x000fe2000f8e3cff */
[----:B------:R-:W-:Y:S01]  /*5220*/  SYNCS.ARRIVE.TRANS64.RED.A1T0 RZ, [UR16], RZ ;  /* 0x000000ffffff79a7 */ /* 0x000fe20008100410 */
[----:B------:R-:W-:Y:S07]  /*5230*/  @P3 BRA `(.L_x_101) ;  /* 0xfffffff4001c3947 */ /* 0x000fee000383ffff */
[----:B------:R-:W-:Y:S01]  /*5240*/  UIADD3 UR5, UPT, UPT, UR5, 0xb8, URZ ;  /* 0x000000b805057890 */ /* 0x000fe2000fffe0ff */
[----:B------:R-:W-:-:S03]  /*5250*/  SHF.L.U32 R2, R29, 0x1f, RZ ;  /* 0x0000001f1d027819 */ /* 0x000fc600000006ff */
[----:B------:R-:W-:-:S09]  /*5260*/  ULEA UR4, UR14, UR5, 0x3 ;  /* 0x000000050e047291 */ /* 0x000fd2000f8e18ff */
[----:B------:R-:W1:Y:S02]  /*5270*/  SYNCS.PHASECHK.TRANS64.TRYWAIT P0, [UR4], R2 ;  /* 0x00000002ff0075a7 */ /* 0x000e640008001104 */
[----:B-1----:R-:W-:Y:S05]  /*5280*/  @!P0 BRA `(.L_x_102) ;  /* 0x0000005c00d08947 */ /* 0x002fea0003800000 */
.L_x_282:
        /* <DEDUP_REMOVED lines=9> */
.L_x_284:
[----:B------:R-:W-:-:S04]  /*5320*/  UIADD3 UR6, UPT, UPT, UR6, 0x1, URZ ;  /* 0x0000000106067890 */ /* 0x000fc8000fffe0ff */
[----:B------:R-:W-:-:S04]  /*5330*/  UISETP.NE.AND UP0, UPT, UR6, 0x3, UPT ;  /* 0x000000030600788c */ /* 0x000fc8000bf05270 */
[----:B------:R-:W-:Y:S02]  /*5340*/  USEL UR4, URZ, 0x1, UP0 ;  /* 0x00000001ff047887 */ /* 0x000fe40008000000 */
[----:B------:R-:W-:-:S04]  /*5350*/  USEL UR6, UR6, URZ, UP0 ;  /* 0x000000ff06067287 */ /* 0x000fc80008000000 */
[----:B------:R-:W-:Y:S01]  /*5360*/  ULEA UR6, UR6, UR5, 0x3 ;  /* 0x0000000506067291 */ /* 0x000fe2000f8e18ff */
[----:B-1----:R-:W-:-:S04]  /*5370*/  LOP3.LUT R2, R29, UR4, RZ, 0x3c, !PT ;  /* 0x000000041d027c12 */ /* 0x002fc8000f8e3cff */
[----:B------:R-:W-:Y:S01]  /*5380*/  SHF.L.U32 R2, R2, 0x1f, RZ ;  /* 0x0000001f02027819 */ /* 0x000fe200000006ff */
[----:B------:R-:W-:-:S07]  /*5390*/  IMAD.U32 R0, RZ, RZ, UR6 ;  /* 0x00000006ff007e24 */ /* 0x000fce000f8e00ff */
.L_x_104:
[----:B-1----:R1:W4:Y:S02]  /*53a0*/  SYNCS.PHASECHK.TRANS64.TRYWAIT P0, [R0+URZ], R2 ;  /* 0x00000002000075a7 */ /* 0x00232400080011ff */
[----:B----4-:R-:W-:Y:S05]  /*53b0*/  @!P0 NANOSLEEP.SYNCS 0x989680 ;  /* 0x009896800000895d */ /* 0x010fea0003900000 */
[----:B------:R-:W4:Y:S02]  /*53c0*/  @!P0 SYNCS.PHASECHK.TRANS64 P0, [R0+URZ], R2 ;  /* 0x00000002000085a7 */ /* 0x000f2400080010ff */
[----:B--2-4-:R-:W-:Y:S05]  /*53d0*/  @P0 EXIT ;  /* 0x000000000000094d */ /* 0x014fea0003800000 */
[----:B------:R-:W-:Y:S05]  /*53e0*/  BRA `(.L_x_104) ;  /* 0xfffffffc00ec7947 */ /* 0x000fea000383ffff */
.L_x_92:
[----:B------:R-:W-:-:S06]  /*53f0*/  UISETP.GE.AND UP1, UPT, UR7, 0x4, UPT ;  /* 0x000000040700788c */ /* 0x000fcc000bf26270 */
[----:B------:R-:W-:-:S13]  /*5400*/  PLOP3.LUT P0, PT, PT, PT, UP1, 0x80, 0x8 ;  /* 0x000000000008781c */ /* 0x000fda0003f0f018 */
[----:B------:R-:W-:Y:S05]  /*5410*/  @!P0 EXIT ;  /* 0x000000000000894d */ /* 0x000fea0003800000 */
[----:B------:R-:W-:Y:S01]  /*5420*/  BAR.SYNC.DEFER_BLOCKING 0x6, 0xa0 ;  /* 0x0182800000007b1d */ /* 0x000fe20000010000 */
[C---:B------:R-:W-:Y:S01]  /*5430*/  IMAD.SHL.U32 R2, R121.reuse, 0x20, RZ ;  /* 0x0000002079027824 */ /* 0x040fe200078e00ff */
[C---:B------:R-:W-:Y:S01]  /*5440*/  LOP3.LUT R123, R121.reuse, 0x60, RZ, 0xc0, !PT ;  /* 0x00000060797b7812 */ /* 0x040fe200078ec0ff */
[C---:B------:R-:W-:Y:S01]  /*5450*/  IMAD.SHL.U32 R120, R121.reuse, 0x4, RZ ;  /* 0x0000000479787824 */ /* 0x040fe200078e00ff */
[C---:B------:R-:W-:Y:S01]  /*5460*/  LOP3.LUT R122, R121.reuse, 0x2, RZ, 0xc0, !PT ;  /* 0x00000002797a7812 */ /* 0x040fe200078ec0ff */
[----:B------:R-:W-:Y:S01]  /*5470*/  IMAD.U32 R40, R121, 0x10000, RZ ;  /* 0x0001000079287824 */ /* 0x000fe200078e00ff */
[----:B------:R-:W-:Y:S02]  /*5480*/  UMOV UR42, 0x400 ;  /* 0x00000400002a7882 */ /* 0x000fe40000000000 */
[----:B------:R-:W1:Y:S01]  /*5490*/  LDC R108, c[0x0][0x370] ;  /* 0x0000dc00ff6c7b82 */ /* 0x000e620000000800 */
[----:B------:R-:W-:Y:S01]  /*54a0*/  ULEA UR42, UR4, UR42, 0x18 ;  /* 0x0000002a042a7291 */ /* 0x000fe2000f8ec0ff */
[----:B------:R-:W-:Y:S01]  /*54b0*/  LOP3.LUT R3, R2, 0xc0, RZ, 0xc0, !PT ;  /* 0x000000c002037812 */ /* 0x000fe200078ec0ff */
[----:B------:R-:W-:Y:S01]  /*54c0*/  IMAD.MOV.U32 R39, RZ, RZ, RZ ;  /* 0x000000ffff277224 */ /* 0x000fe200078e00ff */
[----:B------:R-:W-:Y:S01]  /*54d0*/  LOP3.LUT R40, R40, 0x600000, RZ, 0xc0, !PT ;  /* 0x0060000028287812 */ /* 0x000fe200078ec0ff */
[----:B------:R-:W-:Y:S01]  /*54e0*/  IMAD.MOV.U32 R118, RZ, RZ, RZ ;  /* 0x000000ffff767224 */ /* 0x000fe200078e00ff */
[----:B------:R-:W-:Y:S01]  /*54f0*/  LOP3.LUT R120, R3, 0x18, R120, 0xf8, !PT ;  /* 0x0000001803787812 */ /* 0x000fe200078ef878 */
[----:B------:R-:W-:Y:S01]  /*5500*/  IMAD.MOV.U32 R106, RZ, RZ, RZ ;  /* 0x000000ffff6a7224 */ /* 0x000fe200078e00ff */
[----:B------:R-:W2:Y:S01]  /*5510*/  LDC R107, c[0x0][0x374] ;  /* 0x0000dd00ff6b7b82 */ /* 0x000ea20000000800 */
[----:B------:R-:W-:-:S02]  /*5520*/  LOP3.LUT R121, R121, 0x4, RZ, 0xc0, !PT ;  /* 0x0000000479797812 */ /* 0x000fc400078ec0ff */
[----:B------:R-:W-:Y:S02]  /*5530*/  CS2R R116, SRZ ;  /* 0x0000000000747805 */ /* 0x000fe4000001ff00 */
[----:B------:R-:W-:Y:S01]  /*5540*/  LOP3.LUT R120, R120, 0xf20, R2, 0xf8, !PT ;  /* 0x00000f2078787812 */ /* 0x000fe200078ef802 */
[----:B------:R-:W3:Y:S01]  /*5550*/  LDCU.64 UR44, c[0x0][0x348] ;  /* 0x00006900ff2c77ac */ /* 0x000ee20008000a00 */
[----:B------:R-:W-:Y:S01]  /*5560*/  IADD3 R119, PT, PT, -R121, 0x2, RZ ;  /* 0x0000000279777810 */ /* 0x000fe20007ffe1ff */
[----:B------:R-:W-:Y:S01]  /*5570*/  UMOV UR41, 0x1 ;  /* 0x0000000100297882 */ /* 0x000fe20000000000 */
[----:B------:R-:W4:Y:S01]  /*5580*/  LDS R0, [UR42+0x190] ;  /* 0x0001902aff007984 */ /* 0x000f220008000800 */
[----:B------:R-:W-:Y:S01]  /*5590*/  UIADD3 UR42, UPT, UPT, UR42, 0x200, URZ ;  /* 0x000002002a2a7890 */ /* 0x000fe2000fffe0ff */
[----:B------:R-:W-:Y:S01]  /*55a0*/  UMOV UR40, URZ ;  /* 0x000000ff00287c82 */ /* 0x000fe20008000000 */
[----:B------:R-:W-:-:S04]  /*55b0*/  UMOV UR37, URZ ;  /* 0x000000ff00257c82 */ /* 0x000fc80008000000 */
[----:B------:R-:W-:Y:S01]  /*55c0*/  LEA R120, R120, UR42, 0x1 ;  /* 0x0000002a78787c11 */ /* 0x000fe2000f8e08ff */
[----:B-1234-:R-:W-:-:S07]  /*55d0*/  IMAD.IADD R40, R0, 0x1, R40 ;  /* 0x0000000100287824 */ /* 0x01efce00078e0228 */
.L_x_228:
[----:B------:R-:W1:Y:S01]  /*55e0*/  S2R R16, SR_CgaCtaId ;  /* 0x0000000000107919 */ /* 0x000e620000008800 */
[----:B------:R-:W-:Y:S02]  /*55f0*/  MOV R0, 0x400 ;  /* 0x0000040000007802 */ /* 0x000fe40000000f00 */
[----:B------:R-:W-:Y:S02]  /*5600*/  SHF.L.U32 R2, R117, 0x1f, RZ ;  /* 0x0000001f75027819 */ /* 0x000fe400000006ff */
[----:B-1----:R-:W-:-:S05]  /*5610*/  LEA R16, R16, R0, 0x18 ;  /* 0x0000000010107211 */ /* 0x002fca00078ec0ff */
[C-C-:B------:R-:W-:Y:S02]  /*5620*/  IMAD R0, R106.reuse, 0x8, R16.reuse ;  /* 0x000000086a007824 */ /* 0x140fe400078e0210 */
[----:B------:R-:W-:Y:S02]  /*5630*/  IMAD R8, R106, 0x10, R16 ;  /* 0x000000106a087824 */ /* 0x000fe400078e0210 */
[----:B------:R-:W1:Y:S02]  /*5640*/  SYNCS.PHASECHK.TRANS64.TRYWAIT P0, [R0+URZ+0xe0], R2 ;  /* 0x0000e002000075a7 */ /* 0x000e6400080011ff */
[----:B-1----:R-:W-:Y:S05]  /*5650*/  @!P0 BRA `(.L_x_105) ;  /* 0x0000005c000c8947 */ /* 0x002fea0003800000 */
.L_x_285:
        /* <DEDUP_REMOVED lines=11> */
[----:B--2---:R-:W-:-:S04]  /*5710*/  LOP3.LUT P3, RZ, R10, 0x1, RZ, 0xc0, !PT ;  /* 0x000000010aff7812 */ /* 0x004fc8000786c0ff */
[----:B------:R-:W-:-:S09]  /*5720*/  P2R R126, PR, RZ, 0x8 ;  /* 0x00000008ff7e7803 */ /* 0x000fd20000000000 */
[----:B------:R-:W-:Y:S02]  /*5730*/  @P3 MOV R114, R8 ;  /* 0x0000000800723202 */ /* 0x000fe40000000f00 */
[----:B------:R-:W-:Y:S01]  /*5740*/  @P3 LOP3.LUT R113, R9, 0xffff, RZ, 0xc0, !PT ;  /* 0x0000ffff09713812 */ /* 0x000fe200078ec0ff */
[----:B-1----:R-:W-:Y:S06]  /*5750*/  @!P0 BRA `(.L_x_106) ;  /* 0x0000000000b88947 */ /* 0x002fec0003800000 */
[----:B------:R-:W1:Y:S01]  /*5760*/  LDC.64 R4, c[0x0][0xb18] ;  /* 0x0002c600ff047b82 */ /* 0x000e620000000a00 */
[----:B------:R-:W-:-:S07]  /*5770*/  ISETP.NE.AND P0, PT, R36, 0x1, PT ;  /* 0x000000012400780c */ /* 0x000fce0003f05270 */
[----:B------:R-:W2:Y:S08]  /*5780*/  LDC.64 R6, c[0x0][0xb10] ;  /* 0x0002c400ff067b82 */ /* 0x000eb00000000a00 */
[----:B------:R-:W3:Y:S08]  /*5790*/  LDC R0, c[0x0][0xb20] ;  /* 0x0002c800ff007b82 */ /* 0x000ef00000000800 */
[----:B------:R-:W4:Y:S01]  /*57a0*/  LDC R12, c[0x0][0xb0c] ;  /* 0x0002c300ff0c7b82 */ /* 0x000f220000000800 */
[----:B-1----:R-:W-:Y:S01]  /*57b0*/  IMAD.HI.U32 R14, R107, R5, RZ ;  /* 0x000000056b0e7227 */ /* 0x002fe200078e00ff */
[----:B------:R-:W-:-:S03]  /*57c0*/  ISETP.NE.AND P1, PT, R4, 0x1, PT ;  /* 0x000000010400780c */ /* 0x000fc60003f25270 */
[----:B------:R-:W-:-:S03]  /*57d0*/  IMAD.HI.U32 R5, R113, R5, RZ ;  /* 0x0000000571057227 */ /* 0x000fc600078e00ff */
[----:B------:R-:W1:Y:S01]  /*57e0*/  LDC.64 R2, c[0x0][0xb28] ;  /* 0x0002ca00ff027b82 */ /* 0x000e620000000a00 */
[----:B--2---:R-:W-:-:S04]  /*57f0*/  IMAD.HI.U32 R15, R108, R6, RZ ;  /* 0x000000066c0f7227 */ /* 0x004fc800078e00ff */
[----:B------:R-:W-:Y:S01]  /*5800*/  IMAD.HI.U32 R17, R114, R6, RZ ;  /* 0x0000000672117227 */ /* 0x000fe200078e00ff */
[-C--:B------:R-:W-:Y:S02]  /*5810*/  SHF.R.U32.HI R15, RZ, R7.reuse, R15 ;  /* 0x00000007ff0f7219 */ /* 0x080fe4000001160f */
[-C--:B---3--:R-:W-:Y:S02]  /*5820*/  SHF.R.U32.HI R14, RZ, R0.reuse, R14 ;  /* 0x00000000ff0e7219 */ /* 0x088fe4000001160e */
[----:B------:R-:W-:Y:S02]  /*5830*/  SHF.R.U32.HI R5, RZ, R0, R5 ;  /* 0x00000000ff057219 */ /* 0x000fe40000011605 */
[----:B------:R-:W-:Y:S02]  /*5840*/  SEL R14, R107, R14, !P1 ;  /* 0x0000000e6b0e7207 */ /* 0x000fe40004800000 */
[----:B------:R-:W-:Y:S02]  /*5850*/  SHF.R.U32.HI R17, RZ, R7, R17 ;  /* 0x00000007ff117219 */ /* 0x000fe40000011611 */
[----:B----4-:R-:W-:-:S02]  /*5860*/  ISETP.NE.AND P2, PT, R12, 0x1, PT ;  /* 0x000000010c00780c */ /* 0x010fc40003f45270 */
[----:B------:R-:W-:Y:S02]  /*5870*/  SEL R5, R113, R5, !P1 ;  /* 0x0000000571057207 */ /* 0x000fe40004800000 */
[----:B------:R-:W-:Y:S02]  /*5880*/  SEL R15, R108, R15, !P2 ;  /* 0x0000000f6c0f7207 */ /* 0x000fe40005000000 */
[----:B------:R-:W-:Y:S01]  /*5890*/  SEL R17, R114, R17, !P2 ;  /* 0x0000001172117207 */ /* 0x000fe20005000000 */
[----:B-1----:R-:W-:-:S04]  /*58a0*/  IMAD.HI.U32 R13, R14, R2, RZ ;  /* 0x000000020e0d7227 */ /* 0x002fc800078e00ff */
        /* <DEDUP_REMOVED lines=25> */
.L_x_106:
[----:B------:R-:W1:Y:S02]  /*5a40*/  LDCU UR4, c[0x0][0xb30] ;  /* 0x00016600ff0477ac */ /* 0x000e640008000800 */
[----:B-1----:R-:W-:-:S09]  /*5a50*/  UISETP.NE.AND UP0, UPT, UR4, 0x1, UPT ;  /* 0x000000010400788c */ /* 0x002fd2000bf05270 */
        /* <DEDUP_REMOVED lines=17> */
.L_x_107:
[----:B------:R-:W-:Y:S01]  /*5b70*/  ULOP3.LUT UP0, URZ, UR42, 0x1b0, URZ, 0xc0, !UPT ;  /* 0x000001b02aff7892 */ /* 0x000fe2000f80c0ff */
[----:B------:R-:W-:Y:S02]  /*5b80*/  IADD3 R106, PT, PT, R106, 0x1, RZ ;  /* 0x000000016a6a7810 */ /* 0x000fe40007ffe0ff */
[----:B------:R-:W-:-:S06]  /*5b90*/  @P3 SHF.R.U32.HI R115, RZ, 0x10, R9 ;  /* 0x00000010ff733819 */ /* 0x000fcc0000011609 */
[----:B------:R-:W-:Y:S05]  /*5ba0*/  BRA.U !UP0, `(.L_x_108) ;  /* 0x00000001087c7547 */ /* 0x000fea000b800000 */
[----:B------:R-:W-:Y:S01]  /*5bb0*/  MOV R2, 0x0 ;  /* 0x0000000000027802 */ /* 0x000fe20000000f00 */
[----:B------:R-:W1:Y:S01]  /*5bc0*/  LDCU.64 UR8, c[0x4][0x80] ;  /* 0x01001000ff0877ac */ /* 0x000e620008000a00 */
[----:B------:R-:W-:Y:S02]  /*5bd0*/  HFMA2 R12, -RZ, RZ, 0, 5.9604644775390625e-08 ;  /* 0x00000001ff0c7431 */ /* 0x000fe400000001ff */
[----:B------:R-:W-:Y:S01]  /*5be0*/  IMAD.MOV.U32 R8, RZ, RZ, 0x70 ;  /* 0x00000070ff087424 */ /* 0x000fe200078e00ff */
[----:B------:R2:W3:Y:S01]  /*5bf0*/  LDC.64 R14, c[0x4][R2] ;  /* 0x01000000020e7b82 */ /* 0x0004e20000000a00 */
[----:B------:R-:W4:Y:S01]  /*5c00*/  LDCU.64 UR6, c[0x4][0x88] ;  /* 0x01001100ff0677ac */ /* 0x000f220008000a00 */
[----:B------:R-:W-:Y:S01]  /*5c10*/  IMAD.MOV.U32 R13, RZ, RZ, RZ ;  /* 0x000000ffff0d7224 */ /* 0x000fe200078e00ff */
[----:B------:R-:W2:Y:S01]  /*5c20*/  LDCU.64 UR4, c[0x4][0x8] ;  /* 0x01000100ff0477ac */ /* 0x000ea20008000a00 */
[----:B-1----:R-:W-:Y:S01]  /*5c30*/  IMAD.U32 R4, RZ, RZ, UR8 ;  /* 0x00000008ff047e24 */ /* 0x002fe2000f8e00ff */
[----:B------:R-:W-:Y:S01]  /*5c40*/  MOV R5, UR9 ;  /* 0x0000000900057c02 */ /* 0x000fe20008000f00 */
[----:B----4-:R-:W-:Y:S01]  /*5c50*/  IMAD.U32 R6, RZ, RZ, UR6 ;  /* 0x00000006ff067e24 */ /* 0x010fe2000f8e00ff */
[----:B------:R-:W-:Y:S01]  /*5c60*/  MOV R7, UR7 ;  /* 0x0000000700077c02 */ /* 0x000fe20008000f00 */
[----:B--2---:R-:W-:Y:S01]  /*5c70*/  IMAD.U32 R10, RZ, RZ, UR4 ;  /* 0x00000004ff0a7e24 */ /* 0x004fe2000f8e00ff */
[----:B------:R-:W-:-:S02]  /*5c80*/  MOV R11, UR5 ;  /* 0x00000005000b7c02 */ /* 0x000fc40008000f00 */
[----:B------:R-:W-:-:S07]  /*5c90*/  LEPC R20, `(.L_x_109) ;  /* 0x000000001014794e */ /* 0x000fce0000000000 */
[----:B---3-5:R-:W-:Y:S05]  /*5ca0*/  CALL.ABS.NOINC R14 ;  /* 0x000000000e007343 */ /* 0x028fea0003c00000 */
.L_x_109:
[----:B------:R-:W1:Y:S01]  /*5cb0*/  LDC.64 R2, c[0x4][R2] ;  /* 0x0100000002027b82 */ /* 0x000e620000000a00 */
[----:B------:R-:W2:Y:S01]  /*5cc0*/  LDCU.64 UR8, c[0x4][0x80] ;  /* 0x01001000ff0877ac */ /* 0x000ea20008000a00 */
[----:B------:R-:W-:Y:S02]  /*5cd0*/  HFMA2 R12, -RZ, RZ, 0, 5.9604644775390625e-08 ;  /* 0x00000001ff0c7431 */ /* 0x000fe400000001ff */
[----:B------:R-:W-:Y:S01]  /*5ce0*/  IMAD.MOV.U32 R8, RZ, RZ, 0x70 ;  /* 0x00000070ff087424 */ /* 0x000fe200078e00ff */
[----:B------:R-:W3:Y:S01]  /*5cf0*/  LDCU.64 UR6, c[0x4][0x88] ;  /* 0x01001100ff0677ac */ /* 0x000ee20008000a00 */
[----:B------:R-:W-:Y:S01]  /*5d00*/  IMAD.MOV.U32 R13, RZ, RZ, RZ ;  /* 0x000000ffff0d7224 */ /* 0x000fe200078e00ff */
[----:B------:R-:W4:Y:S01]  /*5d10*/  LDCU.64 UR4, c[0x4][0x8] ;  /* 0x01000100ff0477ac */ /* 0x000f220008000a00 */
[----:B--2---:R-:W-:Y:S02]  /*5d20*/  MOV R4, UR8 ;  /* 0x0000000800047c02 */ /* 0x004fe40008000f00 */
[----:B------:R-:W-:Y:S01]  /*5d30*/  MOV R5, UR9 ;  /* 0x0000000900057c02 */ /* 0x000fe20008000f00 */
[----:B---3--:R-:W-:Y:S01]  /*5d40*/  IMAD.U32 R6, RZ, RZ, UR6 ;  /* 0x00000006ff067e24 */ /* 0x008fe2000f8e00ff */
[----:B------:R-:W-:Y:S01]  /*5d50*/  MOV R7, UR7 ;  /* 0x0000000700077c02 */ /* 0x000fe20008000f00 */
[----:B----4-:R-:W-:Y:S01]  /*5d60*/  IMAD.U32 R10, RZ, RZ, UR4 ;  /* 0x00000004ff0a7e24 */ /* 0x010fe2000f8e00ff */
[----:B------:R-:W-:-:S02]  /*5d70*/  MOV R11, UR5 ;  /* 0x00000005000b7c02 */ /* 0x000fc40008000f00 */
[----:B------:R-:W-:-:S07]  /*5d80*/  LEPC R20, `(.L_x_108) ;  /* 0x000000001014794e */ /* 0x000fce0000000000 */
[----:B-1----:R-:W-:Y:S05]  /*5d90*/  CALL.ABS.NOINC R2 ;  /* 0x0000000002007343 */ /* 0x002fea0003c00000 */
.L_x_108:
[----:B------:R-:W1:Y:S01]  /*5da0*/  LDC.64 R2, c[0x0][0x890] ;  /* 0x00022400ff027b82 */ /* 0x000e620000000a00 */
[----:B------:R-:W-:-:S06]  /*5db0*/  ULOP3.LUT UR4, UR41, 0x1, URZ, 0x3c, !UPT ;  /* 0x0000000129047892 */ /* 0x000fcc000f8e3cff */
[----:B------:R-:W-:Y:S01]  /*5dc0*/  IMAD.U32 R112, RZ, RZ, UR4 ;  /* 0x00000004ff707e24 */ /* 0x000fe2000f8e00ff */
[----:B-1----:R-:W-:-:S04]  /*5dd0*/  ISETP.NE.U32.AND P3, PT, R2, RZ, PT ;  /* 0x000000ff0200720c */ /* 0x002fc80003f65070 */
[----:B------:R-:W-:-:S13]  /*5de0*/  ISETP.NE.AND.EX P3, PT, R3, RZ, PT, P3 ;  /* 0x000000ff0300720c */ /* 0x000fda0003f65330 */
[----:B------:R-:W-:Y:S05]  /*5df0*/  @!P3 BRA `(.L_x_110) ;  /* 0x000000000034b947 */ /* 0x000fea0003800000 */
[----:B------:R-:W1:Y:S02]  /*5e00*/  LDCU.64 UR4, c[0x0][0x888] ;  /* 0x00011100ff0477ac */ /* 0x000e640008000a00 */
[----:B-1----:R-:W-:-:S04]  /*5e10*/  UISETP.NE.U32.AND UP0, UPT, UR4, URZ, UPT ;  /* 0x000000ff0400728c */ /* 0x002fc8000bf05070 */
[----:B------:R-:W-:-:S09]  /*5e20*/  UISETP.NE.AND.EX UP0, UPT, UR5, URZ, UPT, UP0 ;  /* 0x000000ff0500728c */ /* 0x000fd2000bf05300 */
[----:B------:R-:W-:Y:S05]  /*5e30*/  BRA.U !UP0, `(.L_x_111) ;  /* 0x0000000108187547 */ /* 0x000fea000b800000 */
[----:B------:R-:W1:Y:S01]  /*5e40*/  LDC.64 R4, c[0x0][0x888] ;  /* 0x00022200ff047b82 */ /* 0x000e620000000a00 */
[----:B------:R-:W-:-:S04]  /*5e50*/  IMAD R0, R2, UR36, RZ ;  /* 0x0000002402007c24 */ /* 0x000fc8000f8e02ff */
[----:B-1----:R-:W-:-:S05]  /*5e60*/  IMAD.WIDE R4, R0, 0x4, R4 ;  /* 0x0000000400047825 */ /* 0x002fca00078e0204 */
[----:B-----5:R1:W5:Y:S01]  /*5e70*/  LDG.E R62, desc[UR38][R4.64] ;  /* 0x00000026043e7981 */ /* 0x020362000c1e1900 */
[----:B------:R-:W-:Y:S01]  /*5e80*/  MOV R100, 0x1 ;  /* 0x0000000100647802 */ /* 0x000fe20000000f00 */
[----:B------:R-:W-:Y:S06]  /*5e90*/  BRA `(.L_x_110) ;  /* 0x00000000000c7947 */ /* 0x000fec0003800000 */
.L_x_111:
[----:B------:R-:W1:Y:S01]  /*5ea0*/  LDCU UR4, c[0x0][0x880] ;  /* 0x00011000ff0477ac */ /* 0x000e620008000800 */
[----:B------:R-:W-:Y:S01]  /*5eb0*/  HFMA2 R100, -RZ, RZ, 0, 5.9604644775390625e-08 ;  /* 0x00000001ff647431 */ /* 0x000fe200000001ff */
[----:B-1---5:R-:W-:Y:S02]  /*5ec0*/  MOV R62, UR4 ;  /* 0x00000004003e7c02 */ /* 0x022fe40008000f00 */
.L_x_110:
[----:B-1----:R-:W1:Y:S02]  /*5ed0*/  LDC.64 R4, c[0x0][0x8b0] ;  /* 0x00022c00ff047b82 */ /* 0x002e640000000a00 */
        /* <DEDUP_REMOVED lines=11> */
[----:B------:R-:W-:Y:S05]  /*5f90*/  BRA `(.L_x_112) ;  /* 0x0000000000087947 */ /* 0x000fea0003800000 */
.L_x_113:
[----:B------:R-:W1:Y:S02]  /*5fa0*/  LDCU UR4, c[0x0][0x8a0] ;  /* 0x00011400ff0477ac */ /* 0x000e640008000800 */
[----:B-1---5:R-:W-:Y:S02]  /*5fb0*/  MOV R41, UR4 ;  /* 0x0000000400297c02 */ /* 0x022fe40008000f00 */
.L_x_112:
[----:B------:R-:W-:Y:S01]  /*5fc0*/  UISETP.NE.AND UP0, UPT, UR43, URZ, UPT ;  /* 0x000000ff2b00728c */ /* 0x000fe2000bf05270 */
[----:B------:R-:W-:Y:S01]  /*5fd0*/  PLOP3.LUT P0, PT, PT, PT, PT, 0x8, 0x80 ;  /* 0x000000000080781c */ /* 0x000fe20003f0e170 */
[----:B------:R-:W-:-:S03]  /*5fe0*/  IMAD.U32 R0, RZ, RZ, UR40 ;  /* 0x00000028ff007e24 */ /* 0x000fc6000f8e00ff */
[----:B------:R-:W-:-:S04]  /*5ff0*/  P2R R130, PR, RZ, 0x1 ;  /* 0x00000001ff827803 */ /* 0x000fc80000000000 */
[----:B------:R-:W-:Y:S05]  /*6000*/  BRA.U !UP0, `(.L_x_114) ;  /* 0x00000001083c7547 */ /* 0x000fea000b800000 */
[----:B------:R-:W-:-:S04]  /*6010*/  ISETP.NE.U32.AND P0, PT, R2, RZ, PT ;  /* 0x000000ff0200720c */ /* 0x000fc80003f05070 */
[----:B------:R-:W-:-:S13]  /*6020*/  ISETP.NE.AND.EX P0, PT, R3, RZ, PT, P0 ;  /* 0x000000ff0300720c */ /* 0x000fda0003f05300 */
[----:B-----5:R-:W-:-:S04]  /*6030*/  @!P0 FSETP.EQ.AND P1, PT, R62, RZ, PT ;  /* 0x000000ff3e00820b */ /* 0x020fc80003f22000 */
[----:B------:R-:W-:Y:S01]  /*6040*/  P2R R130, PR, RZ, 0x2 ;  /* 0x00000002ff827803 */ /* 0x000fe20000000000 */
[----:B------:R-:W-:Y:S08]  /*6050*/  @!P0 BRA `(.L_x_114) ;  /* 0x0000000000288947 */ /* 0x000ff00003800000 */
[----:B------:R-:W2:Y:S01]  /*6060*/  LDCU.64 UR4, c[0x0][0x888] ;  /* 0x00011100ff0477ac */ /* 0x000ea20008000a00 */
[----:B------:R-:W-:Y:S02]  /*6070*/  LOP3.LUT P1, RZ, R100, 0xff, RZ, 0xc0, !PT ;  /* 0x000000ff64ff7812 */ /* 0x000fe4000782c0ff */
[----:B------:R-:W-:-:S04]  /*6080*/  FSETP.NEU.AND P0, PT, R62, RZ, PT ;  /* 0x000000ff3e00720b */ /* 0x000fc80003f0d000 */
[----:B------:R-:W-:Y:S02]  /*6090*/  SEL R2, RZ, 0xffffffff, P0 ;  /* 0xffffffffff027807 */ /* 0x000fe40000000000 */
[----:B--2---:R-:W-:-:S04]  /*60a0*/  ISETP.NE.U32.AND P2, PT, RZ, UR4, PT ;  /* 0x00000004ff007c0c */ /* 0x004fc8000bf45070 */
[----:B------:R-:W-:-:S04]  /*60b0*/  ISETP.NE.AND.EX P2, PT, RZ, UR5, PT, P2 ;  /* 0x00000005ff007c0c */ /* 0x000fc8000bf45320 */
[----:B------:R-:W-:-:S04]  /*60c0*/  @!P1 SEL R2, RZ, 0xffffffff, P2 ;  /* 0xffffffffff029807 */ /* 0x000fc80001000000 */
[----:B------:R-:W-:-:S04]  /*60d0*/  LOP3.LUT R2, R2, 0x1, RZ, 0xc0, !PT ;  /* 0x0000000102027812 */ /* 0x000fc800078ec0ff */
[----:B------:R-:W-:-:S04]  /*60e0*/  ISETP.EQ.U32.AND P0, PT, R2, 0x1, PT ;  /* 0x000000010200780c */ /* 0x000fc80003f02070 */
[----:B------:R-:W-:-:S09]  /*60f0*/  P2R R130, PR, RZ, 0x1 ;  /* 0x00000001ff827803 */ /* 0x000fd20000000000 */
.L_x_114:
[----:B------:R-:W-:Y:S01]  /*6100*/  ISETP.NE.AND P4, PT, R130, RZ, PT ;  /* 0x000000ff8200720c */ /* 0x000fe20003f85270 */
[----:B------:R-:W2:Y:S01]  /*6110*/  LDCU.64 UR4, c[0x0][0x888] ;  /* 0x00011100ff0477ac */ /* 0x000ea20008000a00 */
[----:B------:R-:W-:Y:S01]  /*6120*/  IMAD.MOV.U32 R111, RZ, RZ, 0x1 ;  /* 0x00000001ff6f7424 */ /* 0x000fe200078e00ff */
[----:B------:R-:W-:Y:S01]  /*6130*/  CS2R R98, SRZ ;  /* 0x0000000000627805 */ /* 0x000fe2000001ff00 */
[----:B------:R-:W-:Y:S01]  /*6140*/  IMAD.SHL.U32 R105, R23, 0x40, RZ ;  /* 0x0000004017697824 */ /* 0x000fe200078e00ff */
[----:B------:R-:W-:Y:S01]  /*6150*/  CS2R R96, SRZ ;  /* 0x0000000000607805 */ /* 0x000fe2000001ff00 */
[----:B------:R-:W-:Y:S01]  /*6160*/  IMAD.SHL.U32 R104, R22, 0x80, RZ ;  /* 0x0000008016687824 */ /* 0x000fe200078e00ff */
[----:B------:R-:W-:Y:S01]  /*6170*/  CS2R R94, SRZ ;  /* 0x00000000005e7805 */ /* 0x000fe2000001ff00 */
[C---:B------:R-:W-:Y:S01]  /*6180*/  IMAD R37, R39.reuse, 0x40, R40 ;  /* 0x0000004027257824 */ /* 0x040fe200078e0228 */
[----:B------:R-:W-:Y:S01]  /*6190*/  CS2R R92, SRZ ;  /* 0x00000000005c7805 */ /* 0x000fe2000001ff00 */
[----:B------:R-:W-:Y:S01]  /*61a0*/  IMAD.MOV.U32 R38, RZ, RZ, RZ ;  /* 0x000000ffff267224 */ /* 0x000fe200078e00ff */
[----:B------:R-:W-:Y:S01]  /*61b0*/  CS2R R90, SRZ ;  /* 0x00000000005a7805 */ /* 0x000fe2000001ff00 */
[----:B------:R-:W-:Y:S01]  /*61c0*/  IMAD.U32 R110, RZ, RZ, UR37 ;  /* 0x00000025ff6e7e24 */ /* 0x000fe2000f8e00ff */
[----:B------:R-:W-:Y:S01]  /*61d0*/  CS2R R88, SRZ ;  /* 0x0000000000587805 */ /* 0x000fe2000001ff00 */
[--C-:B------:R-:W-:Y:S01]  /*61e0*/  @!P4 IMAD R2, R0, 0x8, R16.reuse ;  /* 0x000000080002c824 */ /* 0x100fe200078e0210 */
[----:B------:R-:W-:Y:S01]  /*61f0*/  @!P4 SHF.L.U32 R0, R112, 0x1f, RZ ;  /* 0x0000001f7000c819 */ /* 0x000fe200000006ff */
[----:B------:R-:W-:Y:S01]  /*6200*/  IMAD R16, R39, 0x8, R16 ;  /* 0x0000000827107824 */ /* 0x000fe200078e0210 */
[----:B------:R-:W-:Y:S01]  /*6210*/  CS2R R86, SRZ ;  /* 0x0000000000567805 */ /* 0x000fe2000001ff00 */
[----:B------:R-:W-:Y:S01]  /*6220*/  IMAD.U32 R109, RZ, RZ, UR40 ;  /* 0x00000028ff6d7e24 */ /* 0x000fe2000f8e00ff */
[----:B------:R3:W4:Y:S01]  /*6230*/  @!P4 SYNCS.PHASECHK.TRANS64.TRYWAIT P1, [R2+URZ+0xa0], R0 ;  /* 0x0000a0000200c5a7 */ /* 0x00072200080211ff */
[----:B--2---:R-:W-:-:S02]  /*6240*/  ISETP.NE.U32.AND P0, PT, RZ, UR4, PT ;  /* 0x00000004ff007c0c */ /* 0x004fc4000bf05070 */
[----:B------:R-:W-:Y:S02]  /*6250*/  CS2R R84, SRZ ;  /* 0x0000000000547805 */ /* 0x000fe4000001ff00 */
[----:B------:R-:W-:Y:S02]  /*6260*/  ISETP.NE.AND.EX P0, PT, RZ, UR5, PT, P0 ;  /* 0x00000005ff007c0c */ /* 0x000fe4000bf05300 */
[----:B---3--:R-:W-:Y:S02]  /*6270*/  SHF.L.U32 R0, R118, 0x1f, RZ ;  /* 0x0000001f76007819 */ /* 0x008fe400000006ff */
[----:B------:R-:W-:Y:S02]  /*6280*/  SEL R2, RZ, 0xffffffff, P0 ;  /* 0xffffffffff027807 */ /* 0x000fe40000000000 */
[----:B------:R-:W2:Y:S01]  /*6290*/  SYNCS.PHASECHK.TRANS64.TRYWAIT P2, [R16+URZ+0x100], R0 ;  /* 0x00010000100075a7 */ /* 0x000ea200080411ff */
[----:B------:R-:W-:Y:S02]  /*62a0*/  LOP3.LUT P0, R103, R100, 0xff, RZ, 0xc0, !PT ;  /* 0x000000ff64677812 */ /* 0x000fe4000780c0ff */
[----:B----4-:R-:W-:-:S02]  /*62b0*/  @!P4 SEL R111, RZ, 0x1, !P1 ;  /* 0x00000001ff6fc807 */ /* 0x010fc40004800000 */
[----:B--2---:R-:W-:Y:S02]  /*62c0*/  P2R R129, PR, RZ, 0x4 ;  /* 0x00000004ff817803 */ /* 0x004fe40000000000 */
[----:B-----5:R-:W-:-:S04]  /*62d0*/  FSETP.NEU.AND P2, PT, R62, RZ, PT ;  /* 0x000000ff3e00720b */ /* 0x020fc80003f4d000 */
[----:B------:R-:W-:-:S04]  /*62e0*/  SEL R0, RZ, 0xffffffff, P2 ;  /* 0xffffffffff007807 */ /* 0x000fc80001000000 */
[----:B------:R-:W-:Y:S02]  /*62f0*/  @P3 SEL R0, R2, R0, !P0 ;  /* 0x0000000002003207 */ /* 0x000fe40004000000 */
[----:B------:R-:W-:Y:S02]  /*6300*/  PLOP3.LUT P0, PT, PT, PT, PT, 0x80, 0x8 ;  /* 0x000000000008781c */ /* 0x000fe40003f0f070 */
[----:B------:R-:W-:-:S04]  /*6310*/  LOP3.LUT R0, R0, 0x1, RZ, 0xc0, !PT ;  /* 0x0000000100007812 */ /* 0x000fc800078ec0ff */
[----:B------:R-:W-:-:S04]  /*6320*/  ISETP.NE.U32.AND P2, PT, R0, 0x1, PT ;  /* 0x000000010000780c */ /* 0x000fc80003f45070 */
[----:B------:R-:W-:Y:S02]  /*6330*/  P2R R125, PR, RZ, 0x4 ;  /* 0x00000004ff7d7803 */ /* 0x000fe40000000000 */
[----:B------:R-:W-:-:S04]  /*6340*/  PLOP3.LUT P2, PT, PT, PT, PT, 0x8, 0x80 ;  /* 0x000000000080781c */ /* 0x000fc80003f4e170 */
[----:B------:R-:W-:-:S09]  /*6350*/  P2R R128, PR, RZ, 0x4 ;  /* 0x00000004ff807803 */ /* 0x000fd20000000000 */
.L_x_227:
[----:B------:R-:W-:Y:S01]  /*6360*/  ISETP.NE.AND P1, PT, R130, RZ, PT ;  /* 0x000000ff8200720c */ /* 0x000fe20003f25270 */
[----:B------:R-:W-:Y:S05]  /*6370*/  YIELD ;  /* 0x0000000000007946 */ /* 0x000fea0003800000 */
[----:B------:R-:W-:Y:S01]  /*6380*/  P2R R127, PR, RZ, 0x1 ;  /* 0x00000001ff7f7803 */ /* 0x000fe20000000000 */
[----:B------:R-:W-:Y:S06]  /*6390*/  BSSY B1, `(.L_x_115) ;  /* 0x000001d000017945 */ /* 0x000fec0003800000 */
[----:B------:R-:W-:Y:S05]  /*63a0*/  @P1 BRA `(.L_x_116) ;  /* 0x00000000006c1947 */ /* 0x000fea0003800000 */
[----:B------:R-:W-:Y:S01]  /*63b0*/  ISETP.NE.AND P1, PT, R125, RZ, PT ;  /* 0x000000ff7d00720c */ /* 0x000fe20003f25270 */
[----:B------:R-:W-:Y:S01]  /*63c0*/  BSSY B0, `(.L_x_117) ;  /* 0x000000e000007945 */ /* 0x000fe20003800000 */
[----:B------:R-:W-:Y:S11]  /*63d0*/  ISETP.NE.AND P0, PT, R111, RZ, PT ;  /* 0x000000ff6f00720c */ /* 0x000ff60003f05270 */
[----:B------:R-:W-:Y:S05]  /*63e0*/  @P1 LEA R6, R109, R120, 0xd ;  /* 0x000000786d061211 */ /* 0x000fea00078e68ff */
[--C-:B-1----:R-:W-:Y:S02]  /*63f0*/  @P1 IMAD R5, R122, -0x10, R6.reuse ;  /* 0xfffffff07a051824 */ /* 0x102fe400078e0206 */
[----:B------:R-:W-:Y:S03]  /*6400*/  @P1 IMAD R4, R121, -0x10, R6 ;  /* 0xfffffff079041824 */ /* 0x000fe600078e0206 */
[----:B------:R-:W-:Y:S01]  /*6410*/  @P1 LEA R3, R119, R5, 0x4 ;  /* 0x0000000577031211 */ /* 0x000fe200078e20ff */
[----:B------:R-:W-:Y:S06]  /*6420*/  @P0 BRA `(.L_x_118) ;  /* 0x00000000001c0947 */ /* 0x000fec0003800000 */
[----:B------:R-:W1:Y:S01]  /*6430*/  S2UR UR4, SR_CgaCtaId ;  /* 0x00000000000479c3 */ /* 0x000e620000008800 */
[----:B------:R-:W-:Y:S01]  /*6440*/  UMOV UR5, 0x400 ;  /* 0x0000040000057882 */ /* 0x000fe20000000000 */
[----:B------:R-:W-:Y:S01]  /*6450*/  SHF.L.U32 R0, R112, 0x1f, RZ ;  /* 0x0000001f70007819 */ /* 0x000fe200000006ff */
[----:B-1----:R-:W-:Y:S06]  /*6460*/  ULEA UR4, UR4, UR5, 0x18 ;  /* 0x0000000504047291 */ /* 0x002fec000f8ec0ff */
[----:B------:R-:W-:Y:S04]  /*6470*/  LEA R2, R109, UR4, 0x3 ;  /* 0x000000046d027c11 */ /* 0x000fe8000f8e18ff */
[----:B------:R-:W1:Y:S02]  /*6480*/  SYNCS.PHASECHK.TRANS64.TRYWAIT P0, [R2+URZ+0xa0], R0 ;  /* 0x0000a000020075a7 */ /* 0x000e6400080011ff */
[----:B-1----:R-:W-:Y:S05]  /*6490*/  @!P0 BRA `(.L_x_119) ;  /* 0x0000004c00908947 */ /* 0x002fea0003800000 */
.L_x_118:
[----:B------:R-:W-:Y:S05]  /*64a0*/  BSYNC B0 ;  /* 0x0000000000007941 */ /* 0x000fea0003800000 */
.L_x_117:
[----:B------:R-:W-:Y:S01]  /*64b0*/  ISETP.NE.AND P0, PT, R125, RZ, PT ;  /* 0x000000ff7d00720c */ /* 0x000fe20003f05270 */
[----:B------:R-:W-:Y:S11]  /*64c0*/  VIADD R109, R109, 0x1 ;  /* 0x000000016d6d7836 */ /* 0x000ff60000000000 */
[----:B------:R-:W-:Y:S01]  /*64d0*/  @!UPT UIADD3 URZ, UPT, UPT, URZ, URZ, URZ ;  /* 0x000000fffffff290 */ /* 0x000fe2000fffe0ff */
[----:B------:R2:W3:Y:S04]  /*64e0*/  @P0 LDS.128 R84, [R6] ;  /* 0x0000000006540984 */ /* 0x0004e80000000c00 */
[----:B------:R2:W4:Y:S04]  /*64f0*/  @P0 LDS.128 R92, [R4+0x20] ;  /* 0x00002000045c0984 */ /* 0x0005280000000c00 */
[----:B------:R2:W2:Y:S04]  /*6500*/  @P0 LDS.128 R88, [R5+0x10] ;  /* 0x0000100005580984 */ /* 0x0004a80000000c00 */
[----:B------:R2:W2:Y:S01]  /*6510*/  @P0 LDS.128 R96, [R3+0x10] ;  /* 0x0000100003600984 */ /* 0x0004a20000000c00 */
[C---:B------:R-:W-:Y:S04]  /*6520*/  ISETP.NE.AND P0, PT, R109.reuse, 0x3, PT ;  /* 0x000000036d00780c */ /* 0x040fe80003f05270 */
[----:B-1----:R-:W-:Y:S02]  /*6530*/  SEL R0, RZ, 0x1, P0 ;  /* 0x00000001ff007807 */ /* 0x002fe40000000000 */
[----:B------:R-:W-:Y:S02]  /*6540*/  SEL R109, R109, RZ, P0 ;  /* 0x000000ff6d6d7207 */ /* 0x000fe40000000000 */
[----:B------:R-:W-:Y:S02]  /*6550*/  LOP3.LUT R112, R112, R0, RZ, 0x3c, !PT ;  /* 0x0000000070707212 */ /* 0x000fe400078e3cff */
.L_x_116:
[----:B------:R-:W-:Y:S05]  /*6560*/  BSYNC B1 ;  /* 0x0000000000017941 */ /* 0x000fea0003800000 */
.L_x_115:
[----:B------:R-:W-:Y:S01]  /*6570*/  ISETP.NE.AND P1, PT, R129, RZ, PT ;  /* 0x000000ff8100720c */ /* 0x000fe20003f25270 */
[----:B------:R-:W5:Y:S01]  /*6580*/  S2UR UR4, SR_CgaCtaId ;  /* 0x00000000000479c3 */ /* 0x000f620000008800 */
[----:B------:R-:W-:Y:S01]  /*6590*/  ISETP.NE.AND P0, PT, R128, RZ, PT ;  /* 0x000000ff8000720c */ /* 0x000fe20003f05270 */
[----:B------:R-:W-:Y:S01]  /*65a0*/  IMAD.IADD R2, R37, 0x1, R38 ;  /* 0x0000000125027824 */ /* 0x000fe200078e0226 */
[----:B------:R-:W-:Y:S01]  /*65b0*/  MOV R101, 0x400 ;  /* 0x0000040000657802 */ /* 0x000fe20000000f00 */
[----:B------:R-:W-:Y:S01]  /*65c0*/  BSSY B0, `(.L_x_120) ;  /* 0x000000a000007945 */ /* 0x000fe20003800000 */
[----:B------:R-:W-:Y:S02]  /*65d0*/  PLOP3.LUT P0, PT, P0, P1, PT, 0xf8, 0x8f ;  /* 0x00000000008f781c */ /* 0x000fe40000703f70 */
[----:B--2---:R-:W-:Y:S01]  /*65e0*/  SHF.R.U32.HI R3, RZ, 0x15, R2 ;  /* 0x00000015ff037819 */ /* 0x004fe20000011602 */
[----:B-----5:R-:W-:Y:S05]  /*65f0*/  IMAD.U32 R102, RZ, RZ, UR4 ;  /* 0x00000004ff667e24 */ /* 0x020fea000f8e00ff */
[----:B------:R-:W-:Y:S05]  /*6600*/  LEA R101, R102, R101, 0x18 ;  /* 0x0000006566657211 */ /* 0x000fea00078ec0ff */
[----:B------:R-:W-:Y:S01]  /*6610*/  IMAD R131, R39, 0x8, R101 ;  /* 0x0000000827837824 */ /* 0x000fe200078e0265 */
[----:B------:R-:W-:Y:S06]  /*6620*/  @P0 BRA `(.L_x_121) ;  /* 0x00000000000c0947 */ /* 0x000fec0003800000 */
[----:B------:R-:W-:Y:S04]  /*6630*/  SHF.L.U32 R0, R118, 0x1f, RZ ;  /* 0x0000001f76007819 */ /* 0x000fe800000006ff */
[----:B------:R-:W2:Y:S02]  /*6640*/  SYNCS.PHASECHK.TRANS64.TRYWAIT P0, [R131+URZ+0x100], R0 ;  /* 0x00010000830075a7 */ /* 0x000ea400080011ff */
[----:B--2---:R-:W-:Y:S05]  /*6650*/  @!P0 BRA `(.L_x_122) ;  /* 0x0000004c00348947 */ /* 0x004fea0003800000 */
.L_x_121:
[----:B------:R-:W-:Y:S05]  /*6660*/  BSYNC B0 ;  /* 0x0000000000007941 */ /* 0x000fea0003800000 */
.L_x_120:
[----:B------:R-:W-:Y:S11]  /*6670*/  LOP3.LUT P0, RZ, R3, 0x3, R124, 0x48, !PT ;  /* 0x0000000303ff7812 */ /* 0x000ff6000780487c */
[----:B------:R-:W-:Y:S02]  /*6680*/  @!UPT UIADD3 URZ, UPT, UPT, URZ, URZ, URZ ;  /* 0x000000fffffff290 */ /* 0x000fe4000fffe0ff */
[----:B------:R-:W-:Y:S05]  /*6690*/  @!P0 BRA `(.L_x_123) ;  /* 0x0000000000408947 */ /* 0x000fea0003800000 */
[----:B------:R-:W1:Y:S01]  /*66a0*/  LDCU.64 UR8, c[0x4][0x70] ;  /* 0x01000e00ff0877ac */ /* 0x000e620008000a00 */
[----:B------:R-:W-:Y:S01]  /*66b0*/  MOV R15, 0x0 ;  /* 0x00000000000f7802 */ /* 0x000fe20000000f00 */
[----:B------:R-:W-:Y:S02]  /*66c0*/  HFMA2 R12, -RZ, RZ, 0, 5.9604644775390625e-08 ;  /* 0x00000001ff0c7431 */ /* 0x000fe400000001ff */
[----:B------:R-:W-:Y:S02]  /*66d0*/  IMAD.MOV.U32 R8, RZ, RZ, 0x192 ;  /* 0x00000192ff087424 */ /* 0x000fe400078e00ff */
[----:B------:R-:W-:Y:S01]  /*66e0*/  IMAD.MOV.U32 R13, RZ, RZ, RZ ;  /* 0x000000ffff0d7224 */ /* 0x000fe200078e00ff */
[----:B------:R-:W5:Y:S01]  /*66f0*/  LDCU.64 UR6, c[0x4][0x78] ;  /* 0x01000f00ff0677ac */ /* 0x000f620008000a00 */
[----:B------:R-:W2:Y:S01]  /*6700*/  LDC.64 R14, c[0x4][R15] ;  /* 0x010000000f0e7b82 */ /* 0x000ea20000000a00 */
[----:B------:R-:W3:Y:S01]  /*6710*/  LDCU.64 UR4, c[0x4][0x10] ;  /* 0x01000200ff0477ac */ /* 0x000ee20008000a00 */
[----:B-1----:R-:W-:Y:S01]  /*6720*/  MOV R5, UR9 ;  /* 0x0000000900057c02 */ /* 0x002fe20008000f00 */
[----:B------:R-:W-:Y:S01]  /*6730*/  IMAD.U32 R4, RZ, RZ, UR8 ;  /* 0x00000008ff047e24 */ /* 0x000fe2000f8e00ff */
[----:B-----5:R-:W-:Y:S01]  /*6740*/  MOV R7, UR7 ;  /* 0x0000000700077c02 */ /* 0x020fe20008000f00 */
[----:B------:R-:W-:Y:S01]  /*6750*/  IMAD.U32 R6, RZ, RZ, UR6 ;  /* 0x00000006ff067e24 */ /* 0x000fe2000f8e00ff */
[----:B---3--:R-:W-:Y:S01]  /*6760*/  MOV R11, UR5 ;  /* 0x00000005000b7c02 */ /* 0x008fe20008000f00 */
[----:B------:R-:W-:Y:S02]  /*6770*/  IMAD.U32 R10, RZ, RZ, UR4 ;  /* 0x00000004ff0a7e24 */ /* 0x000fe4000f8e00ff */
[----:B------:R-:W-:Y:S07]  /*6780*/  LEPC R20, `(.L_x_123) ;  /* 0x000000001014794e */ /* 0x000fee0000000000 */
[----:B--2-4-:R-:W-:Y:S05]  /*6790*/  CALL.ABS.NOINC R14 ;  /* 0x000000000e007343 */ /* 0x014fea0003c00000 */
.L_x_123:
[----:B------:R-:W-:Y:S05]  /*67a0*/  WARPSYNC.ALL ;  /* 0x0000000000007948 */ /* 0x000fea0003800000 */
[----:B------:R-:W-:Y:S01]  /*67b0*/  R2UR UR4, R2 ;  /* 0x00000000020472ca */ /* 0x000fe200000e0000 */
[--C-:B---3--:R-:W-:Y:S01]  /*67c0*/  HADD2.F32 R42, -RZ, R84.reuse.H0_H0 ;  /* 0x20000054ff2a7230 */ /* 0x108fe20000004100 */
[----:B------:R-:W-:Y:S01]  /*67d0*/  MOV R61, 0x3bbb989d ;  /* 0x3bbb989d003d7802 */ /* 0x000fe20000000f00 */
[----:B------:R-:W-:Y:S01]  /*67e0*/  HADD2.F32 R43, -RZ, R84.H1_H1 ;  /* 0x30000054ff2b7230 */ /* 0x000fe20000004100 */
[----:B------:R-:W-:Y:S01]  /*67f0*/  ISETP.NE.AND P6, PT, R128, RZ, PT ;  /* 0x000000ff8000720c */ /* 0x000fe20003fc5270 */
[--C-:B------:R-:W-:Y:S01]  /*6800*/  HADD2.F32 R44, -RZ, R85.reuse.H0_H0 ;  /* 0x20000055ff2c7230 */ /* 0x100fe20000004100 */
[----:B------:R-:W-:Y:S07]  /*6810*/  BSSY.RECONVERGENT B1, `(.L_x_124) ;  /* 0x0000176000017945 */ /* 0x000fee0003800200 */
[----:B-1----:R-:W1:Y:S04]  /*6820*/  LDTM.x32 R4, tmem[UR4] ;  /* 0x00000004000479ee */ /* 0x002e6800082c0000 */
[----:B------:R-:W-:Y:S01]  /*6830*/  @P6 NOP ;  /* 0x0000000000006918 */ /* 0x000fe20000000000 */
[----:B--2---:R-:W-:Y:S04]  /*6840*/  @P6 IADD3 R131, PT, PT, R131, 0x120, RZ ;  /* 0x0000012083836810 */ /* 0x004fe80007ffe0ff */
[----:B------:R-:W-:Y:S04]  /*6850*/  @P6 LOP3.LUT R131, R131, 0xfefffff8, RZ, 0xc0, !PT ;  /* 0xfefffff883836812 */ /* 0x000fe800078ec0ff */
[----:B-1----:R1:W-:Y:S01]  /*6860*/  @P6 SYNCS.ARRIVE.TRANS64.RED.A1T0 RZ, [R131+URZ], RZ ;  /* 0x000000ff83ff69a7 */ /* 0x0023e200081004ff */
[C---:B------:R-:W-:Y:S01]  /*6870*/  FMUL R0, R41.reuse, R4 ;  /* 0x0000000429007220 */ /* 0x040fe20000400000 */
        /* <DEDUP_REMOVED lines=18> */
[----:B------:R-:W-:Y:S02]  /*69a0*/  HADD2.F32 R32, -RZ, R85.H1_H1 ;  /* 0x30000055ff207230 */ /* 0x000fe40000004100 */
[C---:B------:R-:W-:Y:S01]  /*69b0*/  FMUL R7, R41.reuse, R7 ;  /* 0x0000000729077220 */ /* 0x040fe20000400000 */
[C---:B------:R-:W-:Y:S01]  /*69c0*/  FMUL R18, R41.reuse, R22 ;  /* 0x0000001629127220 */ /* 0x040fe20000400000 */
[C---:B------:R-:W-:Y:S01]  /*69d0*/  FMUL R29, R41.reuse, R33 ;  /* 0x00000021291d7220 */ /* 0x040fe20000400000 */
[C---:B------:R-:W-:Y:S01]  /*69e0*/  FMUL R22, R41.reuse, R26 ;  /* 0x0000001a29167220 */ /* 0x040fe20000400000 */
[C---:B------:R-:W-:Y:S01]  /*69f0*/  FFMA R0, R62.reuse, R42, R0 ;  /* 0x0000002a3e007223 */ /* 0x040fe20000000000 */
[--C-:B------:R-:W-:Y:S02]  /*6a00*/  HADD2.F32 R33, -RZ, R86.reuse.H0_H0 ;  /* 0x20000056ff217230 */ /* 0x100fe40000004100 */
[C---:B------:R-:W-:Y:S01]  /*6a10*/  FMUL R26, R41.reuse, R30 ;  /* 0x0000001e291a7220 */ /* 0x040fe20000400000 */
[C---:B------:R-:W-:Y:S01]  /*6a20*/  FFMA R2, R62.reuse, R43, R2 ;  /* 0x0000002b3e027223 */ /* 0x040fe20000000002 */
[C---:B------:R-:W-:Y:S01]  /*6a30*/  FMUL R30, R41.reuse, R34 ;  /* 0x00000022291e7220 */ /* 0x040fe20000400000 */
[C---:B------:R-:W-:Y:S01]  /*6a40*/  FFMA R3, R62.reuse, R44, R3 ;  /* 0x0000002c3e037223 */ /* 0x040fe20000000003 */
[----:B------:R-:W-:Y:S02]  /*6a50*/  HADD2.F32 R34, -RZ, R86.H1_H1 ;  /* 0x30000056ff227230 */ /* 0x000fe40000004100 */
[C---:B------:R-:W-:Y:S01]  /*6a60*/  FFMA R7, R62.reuse, R32, R7 ;  /* 0x000000203e077223 */ /* 0x040fe20000000007 */
[--C-:B------:R-:W-:Y:S02]  /*6a70*/  HADD2.F32 R32, -RZ, R87.reuse.H0_H0 ;  /* 0x20000057ff207230 */ /* 0x100fe40000004100 */
[C---:B------:R-:W-:Y:S01]  /*6a80*/  FFMA R4, R62.reuse, R33, R4 ;  /* 0x000000213e047223 */ /* 0x040fe20000000004 */
[----:B------:R-:W-:Y:S02]  /*6a90*/  HADD2.F32 R42, -RZ, R87.H1_H1 ;  /* 0x30000057ff2a7230 */ /* 0x000fe40000004100 */
[C---:B------:R-:W-:Y:S01]  /*6aa0*/  FMUL R11, R41.reuse, R11 ;  /* 0x0000000b290b7220 */ /* 0x040fe20000400000 */
[--C-:B------:R-:W-:Y:S02]  /*6ab0*/  HADD2.F32 R33, -RZ, R88.reuse.H0_H0 ;  /* 0x20000058ff217230 */ /* 0x100fe40000004100 */
[C---:B------:R-:W-:Y:S01]  /*6ac0*/  FFMA R5, R62.reuse, R34, R5 ;  /* 0x000000223e057223 */ /* 0x040fe20000000005 */
[C---:B------:R-:W-:Y:S01]  /*6ad0*/  FFMA R6, R62.reuse, R32, R6 ;  /* 0x000000203e067223 */ /* 0x040fe20000000006 */
[C---:B------:R-:W-:Y:S01]  /*6ae0*/  FFMA R11, R62.reuse, R42, R11 ;  /* 0x0000002a3e0b7223 */ /* 0x040fe2000000000b */
[----:B------:R-:W-:Y:S02]  /*6af0*/  HADD2.F32 R32, -RZ, R88.H1_H1 ;  /* 0x30000058ff207230 */ /* 0x000fe40000004100 */
[C---:B------:R-:W-:Y:S01]  /*6b00*/  FFMA R8, R62.reuse, R33, R8 ;  /* 0x000000213e087223 */ /* 0x040fe20000000008 */
[--C-:B------:R-:W-:Y:S02]  /*6b10*/  HADD2.F32 R34, -RZ, R89.reuse.H0_H0 ;  /* 0x20000059ff227230 */ /* 0x100fe40000004100 */
[C---:B------:R-:W-:Y:S01]  /*6b20*/  FMUL R15, R41.reuse, R15 ;  /* 0x0000000f290f7220 */ /* 0x040fe20000400000 */
[----:B------:R-:W-:Y:S02]  /*6b30*/  HADD2.F32 R33, -RZ, R89.H1_H1 ;  /* 0x30000059ff217230 */ /* 0x000fe40000004100 */
[C---:B------:R-:W-:Y:S01]  /*6b40*/  FFMA R9, R62.reuse, R32, R9 ;  /* 0x000000203e097223 */ /* 0x040fe20000000009 */
[--C-:B------:R-:W-:Y:S02]  /*6b50*/  HADD2.F32 R42, -RZ, R90.reuse.H0_H0 ;  /* 0x2000005aff2a7230 */ /* 0x100fe40000004100 */
[C---:B------:R-:W-:Y:S01]  /*6b60*/  FFMA R10, R62.reuse, R34, R10 ;  /* 0x000000223e0a7223 */ /* 0x040fe2000000000a */
[----:B------:R-:W-:Y:S02]  /*6b70*/  HADD2.F32 R32, -RZ, R90.H1_H1 ;  /* 0x3000005aff207230 */ /* 0x000fe40000004100 */
[C---:B------:R-:W-:Y:S01]  /*6b80*/  FFMA R15, R62.reuse, R33, R15 ;  /* 0x000000213e0f7223 */ /* 0x040fe2000000000f */
[--C-:B------:R-:W-:Y:S02]  /*6b90*/  HADD2.F32 R33, -RZ, R91.reuse.H0_H0 ;  /* 0x2000005bff217230 */ /* 0x100fe40000004100 */
[C---:B------:R-:W-:Y:S01]  /*6ba0*/  FFMA R12, R62.reuse, R42, R12 ;  /* 0x0000002a3e0c7223 */ /* 0x040fe2000000000c */
[----:B------:R-:W-:Y:S02]  /*6bb0*/  HADD2.F32 R34, -RZ, R91.H1_H1 ;  /* 0x3000005bff227230 */ /* 0x000fe40000004100 */
[C---:B------:R-:W-:Y:S01]  /*6bc0*/  FFMA R13, R62.reuse, R32, R13 ;  /* 0x000000203e0d7223 */ /* 0x040fe2000000000d */
[C---:B------:R-:W-:Y:S01]  /*6bd0*/  FMUL R19, R41.reuse, R19 ;  /* 0x0000001329137220 */ /* 0x040fe20000400000 */
[--C-:B----4-:R-:W-:Y:S02]  /*6be0*/  HADD2.F32 R32, -RZ, R92.reuse.H0_H0 ;  /* 0x2000005cff207230 */ /* 0x110fe40000004100 */
        /* <DEDUP_REMOVED lines=8> */
[--C-:B------:R-:W-:Y:S02]  /*6c70*/  HADD2.F32 R34, -RZ, R94.reuse.H0_H0 ;  /* 0x2000005eff227230 */ /* 0x100fe40000004100 */
[C---:B------:R-:W-:Y:S01]  /*6c80*/  FFMA R18, R62.reuse, R33, R18 ;  /* 0x000000213e127223 */ /* 0x040fe20000000012 */
[----:B------:R-:W-:Y:S02]  /*6c90*/  HADD2.F32 R33, -RZ, R94.H1_H1 ;  /* 0x3000005eff217230 */ /* 0x000fe40000004100 */
[C---:B------:R-:W-:Y:S01]  /*6ca0*/  FFMA R23, R62.reuse, R32, R23 ;  /* 0x000000203e177223 */ /* 0x040fe20000000017 */
[--C-:B------:R-:W-:Y:S02]  /*6cb0*/  HADD2.F32 R42, -RZ, R95.reuse.H0_H0 ;  /* 0x2000005fff2a7230 */ /* 0x100fe40000004100 */
[C---:B------:R-:W-:Y:S01]  /*6cc0*/  FFMA R20, R62.reuse, R34, R20 ;  /* 0x000000223e147223 */ /* 0x040fe20000000014 */
[----:B------:R-:W-:Y:S02]  /*6cd0*/  HADD2.F32 R32, -RZ, R95.H1_H1 ;  /* 0x3000005fff207230 */ /* 0x000fe40000004100 */
[C---:B------:R-:W-:Y:S01]  /*6ce0*/  FMUL R27, R41.reuse, R27 ;  /* 0x0000001b291b7220 */ /* 0x040fe20000400000 */
        /* <DEDUP_REMOVED lines=16> */
[----:B------:R-:W-:Y:S02]  /*6df0*/  HFMA2 R33, -RZ, RZ, 3.7421875, 0 ;  /* 0x437c0000ff217431 */ /* 0x000fe400000001ff */
[----:B------:R-:W-:Y:S02]  /*6e00*/  HADD2.F32 R42, -RZ, R99.H1_H1 ;  /* 0x30000063ff2a7230 */ /* 0x000fe40000004100 */
[----:B------:R-:W-:Y:S01]  /*6e10*/  FMUL R35, R41, R35 ;  /* 0x0000002329237220 */ /* 0x000fe20000400000 */
[C---:B------:R-:W-:Y:S01]  /*6e20*/  FFMA R29, R62.reuse, R32, R29 ;  /* 0x000000203e1d7223 */ /* 0x040fe2000000001d */
[C---:B------:R-:W-:Y:S02]  /*6e30*/  FFMA R30, R62.reuse, R34, R30 ;  /* 0x000000223e1e7223 */ /* 0x040fe4000000001e */
[----:B------:R-:W-:Y:S01]  /*6e40*/  FFMA R35, R62, R42, R35 ;  /* 0x0000002a3e237223 */ /* 0x000fe20000000023 */
[----:B------:R-:W-:Y:S04]  /*6e50*/  FFMA.SAT R34, R0, -R61, 0.5 ;  /* 0x3f00000000227423 */ /* 0x000fe8000000283d */
[----:B------:R-:W-:Y:S04]  /*6e60*/  FFMA.RM R34, R34, R33, 12582913 ;  /* 0x4b40000122227423 */ /* 0x000fe80000004021 */
[----:B------:R-:W-:Y:S04]  /*6e70*/  FADD R32, R34, -12583039 ;  /* 0xcb40007f22207421 */ /* 0x000fe80000000000 */
[C---:B------:R-:W-:Y:S04]  /*6e80*/  FFMA R32, R0.reuse, -1.4426950216293334961, -R32 ;  /* 0xbfb8aa3b00207823 */ /* 0x040fe80000000820 */
[----:B------:R-:W-:Y:S01]  /*6e90*/  FFMA R32, R0, -1.925963033500011079e-08, R32 ;  /* 0xb2a5706000207823 */ /* 0x000fe20000000020 */
[----:B------:R-:W-:Y:S03]  /*6ea0*/  FFMA.SAT R0, R2, -R61, 0.5 ;  /* 0x3f00000002007423 */ /* 0x000fe6000000283d */
[----:B------:R2:W3:Y:S01]  /*6eb0*/  MUFU.EX2 R63, R32 ;  /* 0x00000020003f7308 */ /* 0x0004e20000000800 */
[----:B------:R-:W-:Y:S04]  /*6ec0*/  FFMA.RM R42, R0, R33, 12582913 ;  /* 0x4b400001002a7423 */ /* 0x000fe80000004021 */
[----:B------:R-:W-:Y:S04]  /*6ed0*/  FADD R0, R42, -12583039 ;  /* 0xcb40007f2a007421 */ /* 0x000fe80000000000 */
[C---:B------:R-:W-:Y:S04]  /*6ee0*/  FFMA R0, R2.reuse, -1.4426950216293334961, -R0 ;  /* 0xbfb8aa3b02007823 */ /* 0x040fe80000000800 */
[----:B------:R-:W-:Y:S01]  /*6ef0*/  FFMA R0, R2, -1.925963033500011079e-08, R0 ;  /* 0xb2a5706002007823 */ /* 0x000fe20000000000 */
[----:B------:R-:W-:Y:S03]  /*6f00*/  FFMA.SAT R2, R3, -R61, 0.5 ;  /* 0x3f00000003027423 */ /* 0x000fe6000000283d */
[----:B------:R4:W5:Y:S01]  /*6f10*/  MUFU.EX2 R64, R0 ;  /* 0x0000000000407308 */ /* 0x0009620000000800 */
[----:B------:R-:W-:Y:S04]  /*6f20*/  FFMA.RM R43, R2, R33, 12582913 ;  /* 0x4b400001022b7423 */ /* 0x000fe80000004021 */
[----:B------:R-:W-:Y:S04]  /*6f30*/  FADD R2, R43, -12583039 ;  /* 0xcb40007f2b027421 */ /* 0x000fe80000000000 */
[C---:B------:R-:W-:Y:S04]  /*6f40*/  FFMA R2, R3.reuse, -1.4426950216293334961, -R2 ;  /* 0xbfb8aa3b03027823 */ /* 0x040fe80000000802 */
[----:B------:R-:W-:Y:S01]  /*6f50*/  FFMA R2, R3, -1.925963033500011079e-08, R2 ;  /* 0xb2a5706003027823 */ /* 0x000fe20000000002 */
[----:B------:R-:W-:Y:S03]  /*6f60*/  FFMA.SAT R3, R7, -R61, 0.5 ;  /* 0x3f00000007037423 */ /* 0x000fe6000000283d */
[----:B------:R-:W1:Y:S01]  /*6f70*/  MUFU.EX2 R65, R2 ;  /* 0x0000000200417308 */ /* 0x000e620000000800 */
[----:B------:R-:W-:Y:S04]  /*6f80*/  FFMA.RM R44, R3, R33, 12582913 ;  /* 0x4b400001032c7423 */ /* 0x000fe80000004021 */
[----:B------:R-:W-:Y:S04]  /*6f90*/  FADD R3, R44, -12583039 ;  /* 0xcb40007f2c037421 */ /* 0x000fe80000000000 */
[C---:B------:R-:W-:Y:S04]  /*6fa0*/  FFMA R3, R7.reuse, -1.4426950216293334961, -R3 ;  /* 0xbfb8aa3b07037823 */ /* 0x040fe80000000803 */
[----:B------:R-:W-:Y:S01]  /*6fb0*/  FFMA R3, R7, -1.925963033500011079e-08, R3 ;  /* 0xb2a5706007037823 */ /* 0x000fe20000000003 */
[C---:B------:R-:W-:Y:S03]  /*6fc0*/  FFMA.SAT R7, R4.reuse, -R61, 0.5 ;  /* 0x3f00000004077423 */ /* 0x040fe6000000283d */
        /* <DEDUP_REMOVED lines=29> */
[C---:B------:R-:W-:Y:S04]  /*71a0*/  FFMA.SAT R8, R9.reuse, -R61, 0.5 ;  /* 0x3f00000009087423 */ /* 0x040fe8000000283d */
[----:B------:R-:W-:Y:S04]  /*71b0*/  FFMA.RM R50, R8, R33, 12582913 ;  /* 0x4b40000108327423 */ /* 0x000fe80000004021 */
[----:B------:R-:W-:Y:S04]  /*71c0*/  FADD R8, R50, -12583039 ;  /* 0xcb40007f32087421 */ /* 0x000fe80000000000 */
[C---:B------:R-:W-:Y:S04]  /*71d0*/  FFMA R8, R9.reuse, -1.4426950216293334961, -R8 ;  /* 0xbfb8aa3b09087823 */ /* 0x040fe80000000808 */
[----:B------:R-:W-:Y:S01]  /*71e0*/  FFMA R8, R9, -1.925963033500011079e-08, R8 ;  /* 0xb2a5706009087823 */ /* 0x000fe20000000008 */
[C---:B------:R-:W-:Y:S03]  /*71f0*/  FFMA.SAT R9, R10.reuse, -R61, 0.5 ;  /* 0x3f0000000a097423 */ /* 0x040fe6000000283d */
[----:B------:R-:W-:Y:S01]  /*7200*/  MUFU.EX2 R71, R8 ;  /* 0x0000000800477308 */ /* 0x000fe20000000800 */
        /* <DEDUP_REMOVED lines=55> */
[----:B------:R-:W-:Y:S03]  /*7580*/  FFMA.SAT R23, R20, -R61, 0.5 ;  /* 0x3f00000014177423 */ /* 0x000fe6000000283d */
[----:B------:R3:W-:Y:S01]  /*7590*/  MUFU.EX2 R78, R18 ;  /* 0x00000012004e7308 */ /* 0x0007e20000000800 */
[----:B--2---:R-:W-:Y:S04]  /*75a0*/  FFMA.RM R32, R23, R33, 12582913 ;  /* 0x4b40000117207423 */ /* 0x004fe80000004021 */
[----:B------:R-:W-:Y:S04]  /*75b0*/  FADD R23, R32, -12583039 ;  /* 0xcb40007f20177421 */ /* 0x000fe80000000000 */
[C---:B------:R-:W-:Y:S04]  /*75c0*/  FFMA R23, R20.reuse, -1.4426950216293334961, -R23 ;  /* 0xbfb8aa3b14177823 */ /* 0x040fe80000000817 */
[----:B------:R-:W-:Y:S01]  /*75d0*/  FFMA R23, R20, -1.925963033500011079e-08, R23 ;  /* 0xb2a5706014177823 */ /* 0x000fe20000000017 */
[----:B----4-:R-:W-:Y:S03]  /*75e0*/  FFMA.SAT R0, R21, -R61, 0.5 ;  /* 0x3f00000015007423 */ /* 0x010fe6000000283d */
[----:B------:R2:W-:Y:S01]  /*75f0*/  MUFU.EX2 R79, R23 ;  /* 0x00000017004f7308 */ /* 0x0005e20000000800 */
[----:B------:R-:W-:Y:S01]  /*7600*/  FFMA.RM R20, R0, R33, 12582913 ;  /* 0x4b40000100147423 */ /* 0x000fe20000004021 */
[----:B---3--:R-:W-:Y:S03]  /*7610*/  @P6 IADD3 R18, PT, PT, R39, 0x1, RZ ;  /* 0x0000000127126810 */ /* 0x008fe60007ffe0ff */
[----:B------:R-:W-:Y:S01]  /*7620*/  FADD R0, R20, -12583039 ;  /* 0xcb40007f14007421 */ /* 0x000fe20000000000 */
[C---:B------:R-:W-:Y:S03]  /*7630*/  @P6 ISETP.NE.AND P0, PT, R18.reuse, 0x4, PT ;  /* 0x000000041200680c */ /* 0x040fe60003f05270 */
[C---:B------:R-:W-:Y:S01]  /*7640*/  FFMA R0, R21.reuse, -1.4426950216293334961, -R0 ;  /* 0xbfb8aa3b15007823 */ /* 0x040fe20000000800 */
[----:B------:R-:W-:Y:S02]  /*7650*/  @P6 SEL R39, R18, RZ, P0 ;  /* 0x000000ff12276207 */ /* 0x000fe40000000000 */
[----:B------:R-:W-:Y:S01]  /*7660*/  SHF.L.U32 R18, R44, 0x17, RZ ;  /* 0x000000172c127819 */ /* 0x000fe200000006ff */
[----:B------:R-:W-:Y:S01]  /*7670*/  FFMA R0, R21, -1.925963033500011079e-08, R0 ;  /* 0xb2a5706015007823 */ /* 0x000fe20000000000 */
[----:B------:R-:W-:Y:S03]  /*7680*/  FFMA.SAT R2, R22, -R61, 0.5 ;  /* 0x3f00000016027423 */ /* 0x000fe6000000283d */
[----:B------:R-:W-:Y:S01]  /*7690*/  MUFU.EX2 R80, R0 ;  /* 0x0000000000507308 */ /* 0x000fe20000000800 */
[----:B------:R-:W-:Y:S01]  /*76a0*/  FFMA.RM R21, R2, R33, 12582913 ;  /* 0x4b40000102157423 */ /* 0x000fe20000004021 */
[----:B--2---:R-:W-:Y:S03]  /*76b0*/  SHF.L.U32 R23, R48, 0x17, RZ ;  /* 0x0000001730177819 */ /* 0x004fe600000006ff */
[----:B------:R-:W-:Y:S04]  /*76c0*/  FADD R2, R21, -12583039 ;  /* 0xcb40007f15027421 */ /* 0x000fe80000000000 */
[C---:B------:R-:W-:Y:S04]  /*76d0*/  FFMA R2, R22.reuse, -1.4426950216293334961, -R2 ;  /* 0xbfb8aa3b16027823 */ /* 0x040fe80000000802 */
[----:B------:R-:W-:Y:S01]  /*76e0*/  FFMA R2, R22, -1.925963033500011079e-08, R2 ;  /* 0xb2a5706016027823 */ /* 0x000fe20000000002 */
[----:B------:R-:W-:Y:S03]  /*76f0*/  FFMA.SAT R3, R27, -R61, 0.5 ;  /* 0x3f0000001b037423 */ /* 0x000fe6000000283d */
[----:B------:R-:W-:Y:S01]  /*7700*/  MUFU.EX2 R81, R2 ;  /* 0x0000000200517308 */ /* 0x000fe20000000800 */
[----:B------:R-:W-:Y:S04]  /*7710*/  FFMA.RM R22, R3, R33, 12582913 ;  /* 0x4b40000103167423 */ /* 0x000fe80000004021 */
[----:B------:R-:W-:Y:S04]  /*7720*/  FADD R3, R22, -12583039 ;  /* 0xcb40007f16037421 */ /* 0x000fe80000000000 */
[C---:B------:R-:W-:Y:S04]  /*7730*/  FFMA R3, R27.reuse, -1.4426950216293334961, -R3 ;  /* 0xbfb8aa3b1b037823 */ /* 0x040fe80000000803 */
[----:B------:R-:W-:Y:S01]  /*7740*/  FFMA R3, R27, -1.925963033500011079e-08, R3 ;  /* 0xb2a570601b037823 */ /* 0x000fe20000000003 */
[----:B------:R-:W-:Y:S01]  /*7750*/  FFMA.SAT R4, R24, -R61, 0.5 ;  /* 0x3f00000018047423 */ /* 0x000fe2000000283d */
[----:B------:R2:W3:Y:S03]  /*7760*/  MUFU.EX2 R27, R11 ;  /* 0x0000000b001b7308 */ /* 0x0004e60000000800 */
[----:B--2---:R-:W-:Y:S04]  /*7770*/  FFMA.RM R11, R4, R33, 12582913 ;  /* 0x4b400001040b7423 */ /* 0x004fe80000004021 */
[C---:B------:R-:W-:Y:S01]  /*7780*/  FADD R4, R11.reuse, -12583039 ;  /* 0xcb40007f0b047421 */ /* 0x040fe20000000000 */
[----:B------:R-:W-:Y:S03]  /*7790*/  SHF.L.U32 R11, R11, 0x17, RZ ;  /* 0x000000170b0b7819 */ /* 0x000fe600000006ff */
[C---:B------:R-:W-:Y:S04]  /*77a0*/  FFMA R4, R24.reuse, -1.4426950216293334961, -R4 ;  /* 0xbfb8aa3b18047823 */ /* 0x040fe80000000804 */
[----:B------:R-:W-:Y:S01]  /*77b0*/  FFMA R4, R24, -1.925963033500011079e-08, R4 ;  /* 0xb2a5706018047823 */ /* 0x000fe20000000004 */
[----:B------:R-:W-:Y:S04]  /*77c0*/  FFMA.SAT R5, R25, -R61, 0.5 ;  /* 0x3f00000019057423 */ /* 0x000fe8000000283d */
[----:B------:R-:W-:Y:S04]  /*77d0*/  FFMA.RM R24, R5, R33, 12582913 ;  /* 0x4b40000105187423 */ /* 0x000fe80000004021 */
[----:B------:R-:W-:Y:S04]  /*77e0*/  FADD R5, R24, -12583039 ;  /* 0xcb40007f18057421 */ /* 0x000fe80000000000 */
[C---:B------:R-:W-:Y:S04]  /*77f0*/  FFMA R5, R25.reuse, -1.4426950216293334961, -R5 ;  /* 0xbfb8aa3b19057823 */ /* 0x040fe80000000805 */
[----:B------:R-:W-:Y:S01]  /*7800*/  FFMA R5, R25, -1.925963033500011079e-08, R5 ;  /* 0xb2a5706019057823 */ /* 0x000fe20000000005 */
[----:B------:R-:W-:Y:S01]  /*7810*/  FFMA.SAT R6, R26, -R61, 0.5 ;  /* 0x3f0000001a067423 */ /* 0x000fe2000000283d */
[----:B------:R2:W4:Y:S03]  /*7820*/  MUFU.EX2 R25, R15 ;  /* 0x0000000f00197308 */ /* 0x0005260000000800 */
[----:B--2---:R-:W-:Y:S04]  /*7830*/  FFMA.RM R15, R6, R33, 12582913 ;  /* 0x4b400001060f7423 */ /* 0x004fe80000004021 */
[----:B------:R-:W-:Y:S04]  /*7840*/  FADD R6, R15, -12583039 ;  /* 0xcb40007f0f067421 */ /* 0x000fe80000000000 */
        /* <DEDUP_REMOVED lines=9> */
[----:B------:R-:W-:Y:S04]  /*78e0*/  FFMA.RM R13, R8, R33, 12582913 ;  /* 0x4b400001080d7423 */ /* 0x000fe80000004021 */
[----:B------:R-:W-:Y:S04]  /*78f0*/  FADD R8, R13, -12583039 ;  /* 0xcb40007f0d087421 */ /* 0x000fe80000000000 */
[C---:B------:R-:W-:Y:S04]  /*7900*/  FFMA R8, R28.reuse, -1.4426950216293334961, -R8 ;  /* 0xbfb8aa3b1c087823 */ /* 0x040fe80000000808 */
[----:B------:R-:W-:Y:S01]  /*7910*/  FFMA R8, R28, -1.925963033500011079e-08, R8 ;  /* 0xb2a570601c087823 */ /* 0x000fe20000000008 */
[----:B------:R-:W-:Y:S01]  /*7920*/  FFMA.SAT R9, R29, -R61, 0.5 ;  /* 0x3f0000001d097423 */ /* 0x000fe2000000283d */
[----:B------:R5:W4:Y:S01]  /*7930*/  MUFU.EX2 R28, R17 ;  /* 0x00000011001c7308 */ /* 0x000b220000000800 */
[----:B--2---:R-:W-:Y:S02]  /*7940*/  @P6 SEL R19, RZ, 0x1, P0 ;  /* 0x00000001ff136807 */ /* 0x004fe40000000000 */
[----:B------:R-:W-:Y:S02]  /*7950*/  FFMA.RM R14, R9, R33, 12582913 ;  /* 0x4b400001090e7423 */ /* 0x000fe40000004021 */
[----:B------:R-:W-:Y:S02]  /*7960*/  @P6 LOP3.LUT R118, R118, R19, RZ, 0x3c, !PT ;  /* 0x0000001376766212 */ /* 0x000fe400078e3cff */
[----:B------:R-:W-:Y:S04]  /*7970*/  FADD R9, R14, -12583039 ;  /* 0xcb40007f0e097421 */ /* 0x000fe80000000000 */
[C---:B------:R-:W-:Y:S04]  /*7980*/  FFMA R9, R29.reuse, -1.4426950216293334961, -R9 ;  /* 0xbfb8aa3b1d097823 */ /* 0x040fe80000000809 */
[----:B------:R-:W-:Y:S01]  /*7990*/  FFMA R9, R29, -1.925963033500011079e-08, R9 ;  /* 0xb2a570601d097823 */ /* 0x000fe20000000009 */
[----:B------:R-:W-:Y:S01]  /*79a0*/  FFMA.SAT R10, R30, -R61, 0.5 ;  /* 0x3f0000001e0a7423 */ /* 0x000fe2000000283d */
[----:B-----5:R-:W-:Y:S02]  /*79b0*/  SHF.L.U32 R17, R34, 0x17, RZ ;  /* 0x0000001722117819 */ /* 0x020fe400000006ff */
[----:B------:R-:W-:Y:S01]  /*79c0*/  MUFU.EX2 R34, R5 ;  /* 0x0000000500227308 */ /* 0x000fe20000000800 */
[----:B------:R-:W-:Y:S04]  /*79d0*/  FFMA.RM R16, R10, R33, 12582913 ;  /* 0x4b4000010a107423 */ /* 0x000fe80000004021 */
[----:B------:R-:W-:Y:S04]  /*79e0*/  FADD R10, R16, -12583039 ;  /* 0xcb40007f100a7421 */ /* 0x000fe80000000000 */
[C---:B------:R-:W-:Y:S04]  /*79f0*/  FFMA R10, R30.reuse, -1.4426950216293334961, -R10 ;  /* 0xbfb8aa3b1e0a7823 */ /* 0x040fe8000000080a */
[----:B------:R-:W-:Y:S01]  /*7a00*/  FFMA R10, R30, -1.925963033500011079e-08, R10 ;  /* 0xb2a570601e0a7823 */ /* 0x000fe2000000000a */
[C---:B------:R-:W-:Y:S04]  /*7a10*/  FFMA.SAT R0, R35.reuse, -R61, 0.5 ;  /* 0x3f00000023007423 */ /* 0x040fe8000000283d */
[----:B------:R-:W-:Y:S01]  /*7a20*/  FFMA.RM R2, R0, R33, 12582913 ;  /* 0x4b40000100027423 */ /* 0x000fe20000004021 */
[----:B------:R-:W-:Y:S03]  /*7a30*/  MUFU.EX2 R10, R10 ;  /* 0x0000000a000a7308 */ /* 0x000fe60000000800 */
[C---:B------:R-:W-:Y:S01]  /*7a40*/  FADD R0, R2.reuse, -12583039 ;  /* 0xcb40007f02007421 */ /* 0x040fe20000000000 */
[----:B------:R-:W-:Y:S03]  /*7a50*/  SHF.L.U32 R2, R2, 0x17, RZ ;  /* 0x0000001702027819 */ /* 0x000fe600000006ff */
[C---:B------:R-:W-:Y:S03]  /*7a60*/  FFMA R0, R35.reuse, -1.4426950216293334961, -R0 ;  /* 0xbfb8aa3b23007823 */ /* 0x040fe60000000800 */
[----:B------:R2:W5:Y:S01]  /*7a70*/  MUFU.EX2 R33, R3 ;  /* 0x0000000300217308 */ /* 0x0005620000000800 */
[----:B------:R-:W-:Y:S09]  /*7a80*/  FFMA R0, R35, -1.925963033500011079e-08, R0 ;  /* 0xb2a5706023007823 */ /* 0x000ff20000000000 */
[----:B------:R1:W5:Y:S01]  /*7a90*/  MUFU.EX2 R35, R4 ;  /* 0x0000000400237308 */ /* 0x0003620000000800 */
[----:B--2---:R-:W-:Y:S01]  /*7aa0*/  FFMA R3, R63, R17, 1 ;  /* 0x3f8000003f037423 */ /* 0x004fe20000000011 */
[----:B------:R-:W-:Y:S08]  /*7ab0*/  SHF.L.U32 R17, R43, 0x17, RZ ;  /* 0x000000172b117819 */ /* 0x000ff000000006ff */
[----:B------:R2:W5:Y:S01]  /*7ac0*/  MUFU.EX2 R63, R6 ;  /* 0x00000006003f7308 */ /* 0x0005620000000800 */
[----:B------:R-:W-:Y:S02]  /*7ad0*/  IADD3 R19, PT, PT, R3, 0x1800000, RZ ;  /* 0x0180000003137810 */ /* 0x000fe40007ffe0ff */
[----:B-1----:R-:W-:Y:S02]  /*7ae0*/  SHF.L.U32 R4, R42, 0x17, RZ ;  /* 0x000000172a047819 */ /* 0x002fe400000006ff */
[----:B------:R-:W-:Y:S03]  /*7af0*/  LOP3.LUT R19, R19, 0x7f800000, RZ, 0xc0, !PT ;  /* 0x7f80000013137812 */ /* 0x000fe600078ec0ff */
[----:B------:R-:W-:Y:S01]  /*7b00*/  FFMA R61, R64, R4, 1 ;  /* 0x3f800000403d7423 */ /* 0x000fe20000000004 */
[----:B------:R-:W-:Y:S01]  /*7b10*/  ISETP.GT.U32.AND P0, PT, R19, 0x1ffffff, PT ;  /* 0x01ffffff1300780c */ /* 0x000fe20003f04070 */
[----:B------:R-:W-:Y:S01]  /*7b20*/  FFMA R4, R65, R17, 1 ;  /* 0x3f80000041047423 */ /* 0x000fe20000000011 */
[----:B------:R-:W-:Y:S01]  /*7b30*/  SHF.L.U32 R17, R45, 0x17, RZ ;  /* 0x000000172d117819 */ /* 0x000fe200000006ff */
[----:B------:R-:W-:Y:S01]  /*7b40*/  FFMA R5, R66, R18, 1 ;  /* 0x3f80000042057423 */ /* 0x000fe20000000012 */
[----:B------:R-:W-:Y:S02]  /*7b50*/  SHF.L.U32 R18, R46, 0x17, RZ ;  /* 0x000000172e127819 */ /* 0x000fe400000006ff */
[----:B------:R-:W-:Y:S01]  /*7b60*/  SHF.L.U32 R19, R47, 0x17, RZ ;  /* 0x000000172f137819 */ /* 0x000fe200000006ff */
[----:B--2---:R-:W-:Y:S01]  /*7b70*/  FFMA R6, R67, R17, 1 ;  /* 0x3f80000043067423 */ /* 0x004fe20000000011 */
[----:B------:R-:W-:Y:S01]  /*7b80*/  SHF.L.U32 R17, R49, 0x17, RZ ;  /* 0x0000001731117819 */ /* 0x000fe200000006ff */
[----:B------:R-:W-:Y:S01]  /*7b90*/  FFMA R48, R68, R18, 1 ;  /* 0x3f80000044307423 */ /* 0x000fe20000000012 */
[----:B------:R-:W-:Y:S01]  /*7ba0*/  SHF.L.U32 R18, R50, 0x17, RZ ;  /* 0x0000001732127819 */ /* 0x000fe200000006ff */
[----:B------:R1:W2:Y:S01]  /*7bb0*/  MUFU.EX2 R49, R7 ;  /* 0x0000000700317308 */ /* 0x0002a20000000800 */
[----:B------:R-:W-:Y:S01]  /*7bc0*/  FFMA R30, R69, R19, 1 ;  /* 0x3f800000451e7423 */ /* 0x000fe20000000013 */
[----:B------:R-:W-:Y:S01]  /*7bd0*/  SHF.L.U32 R19, R51, 0x17, RZ ;  /* 0x0000001733137819 */ /* 0x000fe200000006ff */
[----:B------:R-:W-:Y:S01]  /*7be0*/  FFMA R29, R70, R23, 1 ;  /* 0x3f800000461d7423 */ /* 0x000fe20000000017 */
[----:B------:R-:W-:Y:S01]  /*7bf0*/  SHF.L.U32 R23, R20, 0x17, RZ ;  /* 0x0000001714177819 */ /* 0x000fe200000006ff */
[----:B---3--:R-:W-:Y:S01]  /*7c00*/  FFMA R47, R27, R17, 1 ;  /* 0x3f8000001b2f7423 */ /* 0x008fe20000000011 */
[----:B------:R-:W-:Y:S01]  /*7c10*/  SHF.L.U32 R17, R53, 0x17, RZ ;  /* 0x0000001735117819 */ /* 0x000fe200000006ff */
[----:B------:R-:W-:Y:S01]  /*7c20*/  FFMA R46, R71, R18, 1 ;  /* 0x3f800000472e7423 */ /* 0x000fe20000000012 */
[----:B------:R-:W-:Y:S02]  /*7c30*/  SHF.L.U32 R18, R54, 0x17, RZ ;  /* 0x0000001736127819 */ /* 0x000fe400000006ff */
[----:B------:R3:W2:Y:S01]  /*7c40*/  MUFU.EX2 R53, R8 ;  /* 0x0000000800357308 */ /* 0x0006a20000000800 */
[----:B------:R-:W-:Y:S01]  /*7c50*/  FFMA R45, R72, R19, 1 ;  /* 0x3f800000482d7423 */ /* 0x000fe20000000013 */
[----:B------:R-:W-:Y:S02]  /*7c60*/  SHF.L.U32 R19, R58, 0x17, RZ ;  /* 0x000000173a137819 */ /* 0x000fe400000006ff */
[----:B-1----:R-:W-:Y:S06]  /*7c70*/  SHF.L.U32 R7, R52, 0x17, RZ ;  /* 0x0000001734077819 */ /* 0x002fec00000006ff */
[----:B------:R1:W2:Y:S01]  /*7c80*/  MUFU.EX2 R54, R9 ;  /* 0x0000000900367308 */ /* 0x0002a20000000800 */
[----:B------:R-:W-:Y:S01]  /*7c90*/  FFMA R44, R73, R7, 1 ;  /* 0x3f800000492c7423 */ /* 0x000fe20000000007 */
[----:B------:R-:W-:Y:S01]  /*7ca0*/  SHF.L.U32 R7, R55, 0x17, RZ ;  /* 0x0000001737077819 */ /* 0x000fe200000006ff */
[----:B----4-:R-:W-:Y:S01]  /*7cb0*/  FFMA R26, R25, R17, 1 ;  /* 0x3f800000191a7423 */ /* 0x010fe20000000011 */
[----:B------:R-:W-:Y:S01]  /*7cc0*/  FFMA R17, R74, R18, 1 ;  /* 0x3f8000004a117423 */ /* 0x000fe20000000012 */
[----:B---3--:R-:W-:Y:S02]  /*7cd0*/  SHF.L.U32 R8, R56, 0x17, RZ ;  /* 0x0000001738087819 */ /* 0x008fe400000006ff */
[----:B------:R-:W-:Y:S01]  /*7ce0*/  SHF.L.U32 R18, R57, 0x17, RZ ;  /* 0x0000001739127819 */ /* 0x000fe200000006ff */
[----:B------:R-:W-:Y:S01]  /*7cf0*/  FFMA R51, R75, R7, 1 ;  /* 0x3f8000004b337423 */ /* 0x000fe20000000007 */
[----:B------:R-:W-:Y:S01]  /*7d00*/  SHF.L.U32 R7, R59, 0x17, RZ ;  /* 0x000000173b077819 */ /* 0x000fe200000006ff */
[----:B------:R-:W-:Y:S01]  /*7d10*/  FFMA R43, R76, R8, 1 ;  /* 0x3f8000004c2b7423 */ /* 0x000fe20000000008 */
[----:B------:R-:W-:Y:S01]  /*7d20*/  SHF.L.U32 R8, R60, 0x17, RZ ;  /* 0x000000173c087819 */ /* 0x000fe200000006ff */
[----:B------:R-:W-:Y:S01]  /*7d30*/  FFMA R18, R31, R18, 1 ;  /* 0x3f8000001f127423 */ /* 0x000fe20000000012 */
[----:B------:R-:W-:Y:S01]  /*7d40*/  FFMA R19, R77, R19, 1 ;  /* 0x3f8000004d137423 */ /* 0x000fe20000000013 */
[----:B-1----:R-:W-:Y:S01]  /*7d50*/  SHF.L.U32 R9, R32, 0x17, RZ ;  /* 0x0000001720097819 */ /* 0x002fe200000006ff */
[----:B------:R-:W-:Y:S01]  /*7d60*/  FFMA R20, R28, R7, 1 ;  /* 0x3f8000001c147423 */ /* 0x000fe20000000007 */
[----:B------:R-:W-:Y:S01]  /*7d70*/  SHF.L.U32 R7, R21, 0x17, RZ ;  /* 0x0000001715077819 */ /* 0x000fe200000006ff */
[----:B------:R-:W-:Y:S01]  /*7d80*/  FFMA R42, R78, R8, 1 ;  /* 0x3f8000004e2a7423 */ /* 0x000fe20000000008 */
[----:B------:R-:W-:Y:S01]  /*7d90*/  SHF.L.U32 R8, R22, 0x17, RZ ;  /* 0x0000001716087819 */ /* 0x000fe200000006ff */
[----:B------:R1:W3:Y:S01]  /*7da0*/  MUFU.EX2 R21, R0 ;  /* 0x0000000000157308 */ /* 0x0002e20000000800 */
[----:B------:R-:W-:Y:S01]  /*7db0*/  FFMA R25, R79, R9, 1 ;  /* 0x3f8000004f197423 */ /* 0x000fe20000000009 */
[----:B------:R-:W-:Y:S01]  /*7dc0*/  SHF.L.U32 R9, R15, 0x17, RZ ;  /* 0x000000170f097819 */ /* 0x000fe200000006ff */
[----:B------:R-:W-:Y:S01]  /*7dd0*/  FFMA R23, R80, R23, 1 ;  /* 0x3f80000050177423 */ /* 0x000fe20000000017 */
[----:B-1----:R-:W-:Y:S01]  /*7de0*/  SHF.L.U32 R0, R24, 0x17, RZ ;  /* 0x0000001718007819 */ /* 0x002fe200000006ff */
[----:B------:R-:W-:Y:S01]  /*7df0*/  FFMA R24, R81, R7, 1 ;  /* 0x3f80000051187423 */ /* 0x000fe20000000007 */
[----:B-----5:R-:W-:Y:S01]  /*7e00*/  FFMA R50, R33, R8, 1 ;  /* 0x3f80000021327423 */ /* 0x020fe20000000008 */
[----:B------:R-:W-:Y:S01]  /*7e10*/  FFMA R35, R35, R11, 1 ;  /* 0x3f80000023237423 */ /* 0x000fe2000000000b */
[----:B------:R-:W-:Y:S01]  /*7e20*/  SHF.L.U32 R7, R13, 0x17, RZ ;  /* 0x000000170d077819 */ /* 0x000fe200000006ff */
[----:B------:R-:W-:Y:S01]  /*7e30*/  FFMA R27, R34, R0, 1 ;  /* 0x3f800000221b7423 */ /* 0x000fe20000000000 */
[----:B------:R-:W-:Y:S01]  /*7e40*/  SHF.L.U32 R0, R12, 0x17, RZ ;  /* 0x000000170c007819 */ /* 0x000fe200000006ff */
[----:B------:R-:W-:Y:S01]  /*7e50*/  FFMA R28, R63, R9, 1 ;  /* 0x3f8000003f1c7423 */ /* 0x000fe20000000009 */
[----:B------:R-:W-:Y:S02]  /*7e60*/  SHF.L.U32 R8, R14, 0x17, RZ ;  /* 0x000000170e087819 */ /* 0x000fe400000006ff */
[----:B------:R-:W-:Y:S01]  /*7e70*/  SHF.L.U32 R9, R16, 0x17, RZ ;  /* 0x0000001710097819 */ /* 0x000fe200000006ff */
[----:B--2---:R-:W-:Y:S01]  /*7e80*/  FFMA R52, R49, R0, 1 ;  /* 0x3f80000031347423 */ /* 0x004fe20000000000 */
[----:B------:R-:W-:Y:S01]  /*7e90*/  FFMA R49, R53, R7, 1 ;  /* 0x3f80000035317423 */ /* 0x000fe20000000007 */
[----:B------:R-:W-:Y:S02]  /*7ea0*/  FFMA R31, R54, R8, 1 ;  /* 0x3f800000361f7423 */ /* 0x000fe40000000008 */
[----:B------:R-:W-:Y:S01]  /*7eb0*/  FFMA R34, R10, R9, 1 ;  /* 0x3f8000000a227423 */ /* 0x000fe20000000009 */
[----:B---3--:R-:W-:Y:S01]  /*7ec0*/  FFMA R33, R21, R2, 1 ;  /* 0x3f80000015217423 */ /* 0x008fe20000000002 */
[----:B------:R-:W-:Y:S06]  /*7ed0*/  @P0 BRA `(.L_x_125) ;  /* 0x0000000000140947 */ /* 0x000fec0003800000 */
[----:B------:R-:W-:Y:S02]  /*7ee0*/  MOV R56, R3 ;  /* 0x0000000300387202 */ /* 0x000fe40000000f00 */
[----:B------:R-:W-:Y:S02]  /*7ef0*/  MOV R55, 0x7f10 ;  /* 0x00007f1000377802 */ /* 0x000fe40000000f00 */
[----:B------:R-:W-:Y:S05]  /*7f00*/  CALL.REL.NOINC `($__internal_3_$__cuda_sm20_rcp_rn_f32_slowpath) ;  /* 0x0000003400407944 */ /* 0x000fea0003c00000 */
[----:B------:R-:W-:Y:S01]  /*7f10*/  MOV R0, R32 ;  /* 0x0000002000007202 */ /* 0x000fe20000000f00 */
[----:B------:R-:W-:Y:S05]  /*7f20*/  BRA `(.L_x_126) ;  /* 0x0000000000107947 */ /* 0x000fea0003800000 */
.L_x_125:
[----:B------:R-:W1:Y:S02]  /*7f30*/  MUFU.RCP R0, R3 ;  /* 0x0000000300007308 */ /* 0x000e640000001000 */
[----:B-1----:R-:W-:Y:S04]  /*7f40*/  FFMA R3, R3, R0, -1 ;  /* 0xbf80000003037423 */ /* 0x002fe80000000000 */
[----:B------:R-:W-:Y:S04]  /*7f50*/  FADD.FTZ R3, -R3, -RZ ;  /* 0x800000ff03037221 */ /* 0x000fe80000010100 */
[----:B------:R-:W-:Y:S07]  /*7f60*/  FFMA R0, R0, R3, R0 ;  /* 0x0000000300007223 */ /* 0x000fee0000000000 */
.L_x_126:
[----:B------:R-:W-:Y:S05]  /*7f70*/  BSYNC.RECONVERGENT B1 ;  /* 0x0000000000017941 */ /* 0x000fea0003800200 */
.L_x_124:
[----:B------:R-:W-:Y:S01]  /*7f80*/  VIADD R2, R61, 0x1800000 ;  /* 0x018000003d027836 */ /* 0x000fe20000000000 */
[----:B------:R-:W-:Y:S04]  /*7f90*/  BSSY.RECONVERGENT B1, `(.L_x_127) ;  /* 0x000000e000017945 */ /* 0x000fe80003800200 */
[----:B------:R-:W-:Y:S04]  /*7fa0*/  LOP3.LUT R2, R2, 0x7f800000, RZ, 0xc0, !PT ;  /* 0x7f80000002027812 */ /* 0x000fe800078ec0ff */
[----:B------:R-:W-:Y:S11]  /*7fb0*/  ISETP.GT.U32.AND P0, PT, R2, 0x1ffffff, PT ;  /* 0x01ffffff0200780c */ /* 0x000ff60003f04070 */
[----:B------:R-:W-:Y:S02]  /*7fc0*/  @!UPT UIADD3 URZ, UPT, UPT, URZ, URZ, URZ ;  /* 0x000000fffffff290 */ /* 0x000fe4000fffe0ff */
[----:B------:R-:W-:Y:S05]  /*7fd0*/  @P0 BRA `(.L_x_128) ;  /* 0x0000000000140947 */ /* 0x000fea0003800000 */
[----:B------:R-:W-:Y:S02]  /*7fe0*/  MOV R56, R61 ;  /* 0x0000003d00387202 */ /* 0x000fe40000000f00 */
[----:B------:R-:W-:Y:S02]  /*7ff0*/  MOV R55, 0x8010 ;  /* 0x0000801000377802 */ /* 0x000fe40000000f00 */
[----:B------:R-:W-:Y:S05]  /*8000*/  CALL.REL.NOINC `($__internal_3_$__cuda_sm20_rcp_rn_f32_slowpath) ;  /* 0x0000003400007944 */ /* 0x000fea0003c00000 */
[----:B------:R-:W-:Y:S01]  /*8010*/  MOV R2, R32 ;  /* 0x0000002000027202 */ /* 0x000fe20000000f00 */
[----:B------:R-:W-:Y:S05]  /*8020*/  BRA `(.L_x_129) ;  /* 0x0000000000107947 */ /* 0x000fea0003800000 */
.L_x_128:
[----:B------:R-:W1:Y:S02]  /*8030*/  MUFU.RCP R2, R61 ;  /* 0x0000003d00027308 */ /* 0x000e640000001000 */
[----:B-1----:R-:W-:Y:S04]  /*8040*/  FFMA R3, R61, R2, -1 ;  /* 0xbf8000003d037423 */ /* 0x002fe80000000002 */
[----:B------:R-:W-:Y:S04]  /*8050*/  FADD.FTZ R3, -R3, -RZ ;  /* 0x800000ff03037221 */ /* 0x000fe80000010100 */
[----:B------:R-:W-:Y:S07]  /*8060*/  FFMA R2, R2, R3, R2 ;  /* 0x0000000302027223 */ /* 0x000fee0000000002 */
.L_x_129:
[----:B------:R-:W-:Y:S05]  /*8070*/  BSYNC.RECONVERGENT B1 ;  /* 0x0000000000017941 */ /* 0x000fea0003800200 */
.L_x_127:
        /* <DEDUP_REMOVED lines=11> */
.L_x_131:
[----:B------:R-:W1:Y:S02]  /*8130*/  MUFU.RCP R3, R4 ;  /* 0x0000000400037308 */ /* 0x000e640000001000 */
[----:B-1----:R-:W-:Y:S04]  /*8140*/  FFMA R4, R4, R3, -1 ;  /* 0xbf80000004047423 */ /* 0x002fe80000000003 */
[----:B------:R-:W-:Y:S04]  /*8150*/  FADD.FTZ R4, -R4, -RZ ;  /* 0x800000ff04047221 */ /* 0x000fe80000010100 */
[----:B------:R-:W-:Y:S07]  /*8160*/  FFMA R3, R3, R4, R3 ;  /* 0x0000000403037223 */ /* 0x000fee0000000003 */
.L_x_132:
[----:B------:R-:W-:Y:S05]  /*8170*/  BSYNC.RECONVERGENT B1 ;  /* 0x0000000000017941 */ /* 0x000fea0003800200 */
.L_x_130:
        /* <DEDUP_REMOVED lines=11> */
.L_x_134:
[----:B------:R-:W1:Y:S02]  /*8230*/  MUFU.RCP R4, R5 ;  /* 0x0000000500047308 */ /* 0x000e640000001000 */
[----:B-1----:R-:W-:Y:S04]  /*8240*/  FFMA R5, R5, R4, -1 ;  /* 0xbf80000005057423 */ /* 0x002fe80000000004 */
[----:B------:R-:W-:Y:S04]  /*8250*/  FADD.FTZ R5, -R5, -RZ ;  /* 0x800000ff05057221 */ /* 0x000fe80000010100 */
[----:B------:R-:W-:Y:S07]  /*8260*/  FFMA R4, R4, R5, R4 ;  /* 0x0000000504047223 */ /* 0x000fee0000000004 */
.L_x_135:
[----:B------:R-:W-:Y:S05]  /*8270*/  BSYNC.RECONVERGENT B1 ;  /* 0x0000000000017941 */ /* 0x000fea0003800200 */
.L_x_133:
        /* <DEDUP_REMOVED lines=11> */
.L_x_137:
[----:B------:R-:W1:Y:S02]  /*8330*/  MUFU.RCP R5, R6 ;  /* 0x0000000600057308 */ /* 0x000e640000001000 */
[----:B-1----:R-:W-:Y:S04]  /*8340*/  FFMA R6, R6, R5, -1 ;  /* 0xbf80000006067423 */ /* 0x002fe80000000005 */
[----:B------:R-:W-:Y:S04]  /*8350*/  FADD.FTZ R6, -R6, -RZ ;  /* 0x800000ff06067221 */ /* 0x000fe80000010100 */
[----:B------:R-:W-:Y:S07]  /*8360*/  FFMA R5, R5, R6, R5 ;  /* 0x0000000605057223 */ /* 0x000fee0000000005 */
.L_x_138:
[----:B------:R-:W-:Y:S05]  /*8370*/  BSYNC.RECONVERGENT B1 ;  /* 0x0000000000017941 */ /* 0x000fea0003800200 */
.L_x_136:
        /* <DEDUP_REMOVED lines=11> */
.L_x_140:
[----:B------:R-:W1:Y:S02]  /*8430*/  MUFU.RCP R6, R48 ;  /* 0x0000003000067308 */ /* 0x000e640000001000 */
[----:B-1----:R-:W-:Y:S04]  /*8440*/  FFMA R7, R48, R6, -1 ;  /* 0xbf80000030077423 */ /* 0x002fe80000000006 */
[----:B------:R-:W-:Y:S04]  /*8450*/  FADD.FTZ R7, -R7, -RZ ;  /* 0x800000ff07077221 */ /* 0x000fe80000010100 */
[----:B------:R-:W-:Y:S07]  /*8460*/  FFMA R6, R6, R7, R6 ;  /* 0x0000000706067223 */ /* 0x000fee0000000006 */
.L_x_141:
[----:B------:R-:W-:Y:S05]  /*8470*/  BSYNC.RECONVERGENT B1 ;  /* 0x0000000000017941 */ /* 0x000fea0003800200 */
.L_x_139:
        /* <DEDUP_REMOVED lines=11> */
.L_x_143:
[----:B------:R-:W1:Y:S02]  /*8530*/  MUFU.RCP R7, R30 ;  /* 0x0000001e00077308 */ /* 0x000e640000001000 */
[----:B-1----:R-:W-:Y:S04]  /*8540*/  FFMA R8, R30, R7, -1 ;  /* 0xbf8000001e087423 */ /* 0x002fe80000000007 */
[----:B------:R-:W-:Y:S04]  /*8550*/  FADD.FTZ R8, -R8, -RZ ;  /* 0x800000ff08087221 */ /* 0x000fe80000010100 */
[----:B------:R-:W-:Y:S07]  /*8560*/  FFMA R7, R7, R8, R7 ;  /* 0x0000000807077223 */ /* 0x000fee0000000007 */
.L_x_144:
[----:B------:R-:W-:Y:S05]  /*8570*/  BSYNC.RECONVERGENT B1 ;  /* 0x0000000000017941 */ /* 0x000fea0003800200 */
.L_x_142:
        /* <DEDUP_REMOVED lines=11> */
.L_x_146:
[----:B------:R-:W1:Y:S02]  /*8630*/  MUFU.RCP R8, R29 ;  /* 0x0000001d00087308 */ /* 0x000e640000001000 */
[----:B-1----:R-:W-:Y:S04]  /*8640*/  FFMA R9, R29, R8, -1 ;  /* 0xbf8000001d097423 */ /* 0x002fe80000000008 */
[----:B------:R-:W-:Y:S04]  /*8650*/  FADD.FTZ R9, -R9, -RZ ;  /* 0x800000ff09097221 */ /* 0x000fe80000010100 */
[----:B------:R-:W-:Y:S07]  /*8660*/  FFMA R8, R8, R9, R8 ;  /* 0x0000000908087223 */ /* 0x000fee0000000008 */
.L_x_147:
[----:B------:R-:W-:Y:S05]  /*8670*/  BSYNC.RECONVERGENT B1 ;  /* 0x0000000000017941 */ /* 0x000fea0003800200 */
.L_x_145:
        /* <DEDUP_REMOVED lines=11> */
.L_x_149:
[----:B------:R-:W1:Y:S02]  /*8730*/  MUFU.RCP R9, R47 ;  /* 0x0000002f00097308 */ /* 0x000e640000001000 */
[----:B-1----:R-:W-:Y:S04]  /*8740*/  FFMA R10, R47, R9, -1 ;  /* 0xbf8000002f0a7423 */ /* 0x002fe80000000009 */
[----:B------:R-:W-:Y:S04]  /*8750*/  FADD.FTZ R10, -R10, -RZ ;  /* 0x800000ff0a0a7221 */ /* 0x000fe80000010100 */
[----:B------:R-:W-:Y:S07]  /*8760*/  FFMA R9, R9, R10, R9 ;  /* 0x0000000a09097223 */ /* 0x000fee0000000009 */
.L_x_150:
[----:B------:R-:W-:Y:S05]  /*8770*/  BSYNC.RECONVERGENT B1 ;  /* 0x0000000000017941 */ /* 0x000fea0003800200 */
.L_x_148:
        /* <DEDUP_REMOVED lines=11> */
.L_x_152:
[----:B------:R-:W1:Y:S02]  /*8830*/  MUFU.RCP R10, R46 ;  /* 0x0000002e000a7308 */ /* 0x000e640000001000 */
[----:B-1----:R-:W-:Y:S04]  /*8840*/  FFMA R11, R46, R10, -1 ;  /* 0xbf8000002e0b7423 */ /* 0x002fe8000000000a */
[----:B------:R-:W-:Y:S04]  /*8850*/  FADD.FTZ R11, -R11, -RZ ;  /* 0x800000ff0b0b7221 */ /* 0x000fe80000010100 */
[----:B------:R-:W-:Y:S07]  /*8860*/  FFMA R10, R10, R11, R10 ;  /* 0x0000000b0a0a7223 */ /* 0x000fee000000000a */
.L_x_153:
[----:B------:R-:W-:Y:S05]  /*8870*/  BSYNC.RECONVERGENT B1 ;  /* 0x0000000000017941 */ /* 0x000fea0003800200 */
.L_x_151:
        /* <DEDUP_REMOVED lines=11> */
.L_x_155:
[----:B------:R-:W1:Y:S02]  /*8930*/  MUFU.RCP R11, R45 ;  /* 0x0000002d000b7308 */ /* 0x000e640000001000 */
[----:B-1----:R-:W-:Y:S04]  /*8940*/  FFMA R12, R45, R11, -1 ;  /* 0xbf8000002d0c7423 */ /* 0x002fe8000000000b */
[----:B------:R-:W-:Y:S04]  /*8950*/  FADD.FTZ R12, -R12, -RZ ;  /* 0x800000ff0c0c7221 */ /* 0x000fe80000010100 */
[----:B------:R-:W-:Y:S07]  /*8960*/  FFMA R11, R11, R12, R11 ;  /* 0x0000000c0b0b7223 */ /* 0x000fee000000000b */
.L_x_156:
[----:B------:R-:W-:Y:S05]  /*8970*/  BSYNC.RECONVERGENT B1 ;  /* 0x0000000000017941 */ /* 0x000fea0003800200 */
.L_x_154:
        /* <DEDUP_REMOVED lines=11> */
.L_x_158:
[----:B------:R-:W1:Y:S02]  /*8a30*/  MUFU.RCP R12, R44 ;  /* 0x0000002c000c7308 */ /* 0x000e640000001000 */
[----:B-1----:R-:W-:Y:S04]  /*8a40*/  FFMA R13, R44, R12, -1 ;  /* 0xbf8000002c0d7423 */ /* 0x002fe8000000000c */
[----:B------:R-:W-:Y:S04]  /*8a50*/  FADD.FTZ R13, -R13, -RZ ;  /* 0x800000ff0d0d7221 */ /* 0x000fe80000010100 */
[----:B------:R-:W-:Y:S07]  /*8a60*/  FFMA R12, R12, R13, R12 ;  /* 0x0000000d0c0c7223 */ /* 0x000fee000000000c */
.L_x_159:
[----:B------:R-:W-:Y:S05]  /*8a70*/  BSYNC.RECONVERGENT B1 ;  /* 0x0000000000017941 */ /* 0x000fea0003800200 */
.L_x_157:
        /* <DEDUP_REMOVED lines=11> */
.L_x_161:
[----:B------:R-:W1:Y:S02]  /*8b30*/  MUFU.RCP R13, R26 ;  /* 0x0000001a000d7308 */ /* 0x000e640000001000 */
[----:B-1----:R-:W-:Y:S04]  /*8b40*/  FFMA R14, R26, R13, -1 ;  /* 0xbf8000001a0e7423 */ /* 0x002fe8000000000d */
[----:B------:R-:W-:Y:S04]  /*8b50*/  FADD.FTZ R14, -R14, -RZ ;  /* 0x800000ff0e0e7221 */ /* 0x000fe80000010100 */
[----:B------:R-:W-:Y:S07]  /*8b60*/  FFMA R13, R13, R14, R13 ;  /* 0x0000000e0d0d7223 */ /* 0x000fee000000000d */
.L_x_162:
[----:B------:R-:W-:Y:S05]  /*8b70*/  BSYNC.RECONVERGENT B1 ;  /* 0x0000000000017941 */ /* 0x000fea0003800200 */
.L_x_160:
        /* <DEDUP_REMOVED lines=11> */
.L_x_164:
[----:B------:R-:W1:Y:S02]  /*8c30*/  MUFU.RCP R14, R17 ;  /* 0x00000011000e7308 */ /* 0x000e640000001000 */
[----:B-1----:R-:W-:Y:S04]  /*8c40*/  FFMA R15, R17, R14, -1 ;  /* 0xbf800000110f7423 */ /* 0x002fe8000000000e */
[----:B------:R-:W-:Y:S04]  /*8c50*/  FADD.FTZ R15, -R15, -RZ ;  /* 0x800000ff0f0f7221 */ /* 0x000fe80000010100 */
[----:B------:R-:W-:Y:S07]  /*8c60*/  FFMA R14, R14, R15, R14 ;  /* 0x0000000f0e0e7223 */ /* 0x000fee000000000e */
.L_x_165:
[----:B------:R-:W-:Y:S05]  /*8c70*/  BSYNC.RECONVERGENT B1 ;  /* 0x0000000000017941 */ /* 0x000fea0003800200 */
.L_x_163:
        /* <DEDUP_REMOVED lines=11> */
.L_x_167:
[----:B------:R-:W1:Y:S02]  /*8d30*/  MUFU.RCP R15, R51 ;  /* 0x00000033000f7308 */ /* 0x000e640000001000 */
[----:B-1----:R-:W-:Y:S04]  /*8d40*/  FFMA R16, R51, R15, -1 ;  /* 0xbf80000033107423 */ /* 0x002fe8000000000f */
[----:B------:R-:W-:Y:S04]  /*8d50*/  FADD.FTZ R16, -R16, -RZ ;  /* 0x800000ff10107221 */ /* 0x000fe80000010100 */
[----:B------:R-:W-:Y:S07]  /*8d60*/  FFMA R15, R15, R16, R15 ;  /* 0x000000100f0f7223 */ /* 0x000fee000000000f */
.L_x_168:
[----:B------:R-:W-:Y:S05]  /*8d70*/  BSYNC.RECONVERGENT B1 ;  /* 0x0000000000017941 */ /* 0x000fea0003800200 */
.L_x_166:
        /* <DEDUP_REMOVED lines=11> */
.L_x_170:
[----:B------:R-:W1:Y:S02]  /*8e30*/  MUFU.RCP R16, R43 ;  /* 0x0000002b00107308 */ /* 0x000e640000001000 */
[----:B-1----:R-:W-:Y:S04]  /*8e40*/  FFMA R17, R43, R16, -1 ;  /* 0xbf8000002b117423 */ /* 0x002fe80000000010 */
[----:B------:R-:W-:Y:S04]  /*8e50*/  FADD.FTZ R17, -R17, -RZ ;  /* 0x800000ff11117221 */ /* 0x000fe80000010100 */
[----:B------:R-:W-:Y:S07]  /*8e60*/  FFMA R16, R16, R17, R16 ;  /* 0x0000001110107223 */ /* 0x000fee0000000010 */
.L_x_171:
[----:B------:R-:W-:Y:S05]  /*8e70*/  BSYNC.RECONVERGENT B1 ;  /* 0x0000000000017941 */ /* 0x000fea0003800200 */
.L_x_169:
        /* <DEDUP_REMOVED lines=11> */
.L_x_173:
[----:B------:R-:W1:Y:S02]  /*8f30*/  MUFU.RCP R17, R18 ;  /* 0x0000001200117308 */ /* 0x000e640000001000 */
[----:B-1----:R-:W-:Y:S04]  /*8f40*/  FFMA R18, R18, R17, -1 ;  /* 0xbf80000012127423 */ /* 0x002fe80000000011 */
[----:B------:R-:W-:Y:S04]  /*8f50*/  FADD.FTZ R18, -R18, -RZ ;  /* 0x800000ff12127221 */ /* 0x000fe80000010100 */
[----:B------:R-:W-:Y:S07]  /*8f60*/  FFMA R17, R17, R18, R17 ;  /* 0x0000001211117223 */ /* 0x000fee0000000011 */
.L_x_174:
[----:B------:R-:W-:Y:S05]  /*8f70*/  BSYNC.RECONVERGENT B1 ;  /* 0x0000000000017941 */ /* 0x000fea0003800200 */
.L_x_172:
        /* <DEDUP_REMOVED lines=11> */
.L_x_176:
[----:B------:R-:W1:Y:S02]  /*9030*/  MUFU.RCP R18, R19 ;  /* 0x0000001300127308 */ /* 0x000e640000001000 */
[----:B-1----:R-:W-:Y:S04]  /*9040*/  FFMA R19, R19, R18, -1 ;  /* 0xbf80000013137423 */ /* 0x002fe80000000012 */
[----:B------:R-:W-:Y:S04]  /*9050*/  FADD.FTZ R19, -R19, -RZ ;  /* 0x800000ff13137221 */ /* 0x000fe80000010100 */
[----:B------:R-:W-:Y:S07]  /*9060*/  FFMA R18, R18, R19, R18 ;  /* 0x0000001312127223 */ /* 0x000fee0000000012 */
.L_x_177:
[----:B------:R-:W-:Y:S05]  /*9070*/  BSYNC.RECONVERGENT B1 ;  /* 0x0000000000017941 */ /* 0x000fea0003800200 */
.L_x_175:
        /* <DEDUP_REMOVED lines=11> */
.L_x_179:
[----:B------:R-:W1:Y:S02]  /*9130*/  MUFU.RCP R19, R20 ;  /* 0x0000001400137308 */ /* 0x000e640000001000 */
[----:B-1----:R-:W-:Y:S04]  /*9140*/  FFMA R20, R20, R19, -1 ;  /* 0xbf80000014147423 */ /* 0x002fe80000000013 */
[----:B------:R-:W-:Y:S04]  /*9150*/  FADD.FTZ R20, -R20, -RZ ;  /* 0x800000ff14147221 */ /* 0x000fe80000010100 */
[----:B------:R-:W-:Y:S07]  /*9160*/  FFMA R19, R19, R20, R19 ;  /* 0x0000001413137223 */ /* 0x000fee0000000013 */
.L_x_180:
[----:B------:R-:W-:Y:S05]  /*9170*/  BSYNC.RECONVERGENT B1 ;  /* 0x0000000000017941 */ /* 0x000fea0003800200 */
.L_x_178:
        /* <DEDUP_REMOVED lines=11> */
.L_x_182:
[----:B------:R-:W1:Y:S02]  /*9230*/  MUFU.RCP R20, R42 ;  /* 0x0000002a00147308 */ /* 0x000e640000001000 */
[----:B-1----:R-:W-:Y:S04]  /*9240*/  FFMA R21, R42, R20, -1 ;  /* 0xbf8000002a157423 */ /* 0x002fe80000000014 */
[----:B------:R-:W-:Y:S04]  /*9250*/  FADD.FTZ R21, -R21, -RZ ;  /* 0x800000ff15157221 */ /* 0x000fe80000010100 */
[----:B------:R-:W-:Y:S07]  /*9260*/  FFMA R20, R20, R21, R20 ;  /* 0x0000001514147223 */ /* 0x000fee0000000014 */
.L_x_183:
[----:B------:R-:W-:Y:S05]  /*9270*/  BSYNC.RECONVERGENT B1 ;  /* 0x0000000000017941 */ /* 0x000fea0003800200 */
.L_x_181:
        /* <DEDUP_REMOVED lines=11> */
.L_x_185:
[----:B------:R-:W1:Y:S02]  /*9330*/  MUFU.RCP R21, R25 ;  /* 0x0000001900157308 */ /* 0x000e640000001000 */
[----:B-1----:R-:W-:Y:S04]  /*9340*/  FFMA R22, R25, R21, -1 ;  /* 0xbf80000019167423 */ /* 0x002fe80000000015 */
[----:B------:R-:W-:Y:S04]  /*9350*/  FADD.FTZ R22, -R22, -RZ ;  /* 0x800000ff16167221 */ /* 0x000fe80000010100 */
[----:B------:R-:W-:Y:S07]  /*9360*/  FFMA R21, R21, R22, R21 ;  /* 0x0000001615157223 */ /* 0x000fee0000000015 */
.L_x_186:
[----:B------:R-:W-:Y:S05]  /*9370*/  BSYNC.RECONVERGENT B1 ;  /* 0x0000000000017941 */ /* 0x000fea0003800200 */
.L_x_184:
        /* <DEDUP_REMOVED lines=11> */
.L_x_188:
[----:B------:R-:W1:Y:S02]  /*9430*/  MUFU.RCP R22, R23 ;  /* 0x0000001700167308 */ /* 0x000e640000001000 */
[----:B-1----:R-:W-:Y:S04]  /*9440*/  FFMA R23, R23, R22, -1 ;  /* 0xbf80000017177423 */ /* 0x002fe80000000016 */
[----:B------:R-:W-:Y:S04]  /*9450*/  FADD.FTZ R23, -R23, -RZ ;  /* 0x800000ff17177221 */ /* 0x000fe80000010100 */
[----:B------:R-:W-:Y:S07]  /*9460*/  FFMA R22, R22, R23, R22 ;  /* 0x0000001716167223 */ /* 0x000fee0000000016 */
.L_x_189:
[----:B------:R-:W-:Y:S05]  /*9470*/  BSYNC.RECONVERGENT B1 ;  /* 0x0000000000017941 */ /* 0x000fea0003800200 */
.L_x_187:
        /* <DEDUP_REMOVED lines=11> */
.L_x_191:
[----:B------:R-:W1:Y:S02]  /*9530*/  MUFU.RCP R23, R24 ;  /* 0x0000001800177308 */ /* 0x000e640000001000 */
[----:B-1----:R-:W-:Y:S04]  /*9540*/  FFMA R24, R24, R23, -1 ;  /* 0xbf80000018187423 */ /* 0x002fe80000000017 */
[----:B------:R-:W-:Y:S04]  /*9550*/  FADD.FTZ R24, -R24, -RZ ;  /* 0x800000ff18187221 */ /* 0x000fe80000010100 */
[----:B------:R-:W-:Y:S07]  /*9560*/  FFMA R23, R23, R24, R23 ;  /* 0x0000001817177223 */ /* 0x000fee0000000017 */
.L_x_192:
[----:B------:R-:W-:Y:S05]  /*9570*/  BSYNC.RECONVERGENT B1 ;  /* 0x0000000000017941 */ /* 0x000fea0003800200 */
.L_x_190:
        /* <DEDUP_REMOVED lines=11> */
.L_x_194:
[----:B------:R-:W1:Y:S02]  /*9630*/  MUFU.RCP R24, R50 ;  /* 0x0000003200187308 */ /* 0x000e640000001000 */
[----:B-1----:R-:W-:Y:S04]  /*9640*/  FFMA R25, R50, R24, -1 ;  /* 0xbf80000032197423 */ /* 0x002fe80000000018 */
[----:B------:R-:W-:Y:S04]  /*9650*/  FADD.FTZ R25, -R25, -RZ ;  /* 0x800000ff19197221 */ /* 0x000fe80000010100 */
[----:B------:R-:W-:Y:S07]  /*9660*/  FFMA R24, R24, R25, R24 ;  /* 0x0000001918187223 */ /* 0x000fee0000000018 */
.L_x_195:
[----:B------:R-:W-:Y:S05]  /*9670*/  BSYNC.RECONVERGENT B1 ;  /* 0x0000000000017941 */ /* 0x000fea0003800200 */
.L_x_193:
        /* <DEDUP_REMOVED lines=11> */
.L_x_197:
[----:B------:R-:W1:Y:S02]  /*9730*/  MUFU.RCP R25, R35 ;  /* 0x0000002300197308 */ /* 0x000e640000001000 */
[----:B-1----:R-:W-:Y:S04]  /*9740*/  FFMA R26, R35, R25, -1 ;  /* 0xbf800000231a7423 */ /* 0x002fe80000000019 */
[----:B------:R-:W-:Y:S04]  /*9750*/  FADD.FTZ R26, -R26, -RZ ;  /* 0x800000ff1a1a7221 */ /* 0x000fe80000010100 */
[----:B------:R-:W-:Y:S07]  /*9760*/  FFMA R25, R25, R26, R25 ;  /* 0x0000001a19197223 */ /* 0x000fee0000000019 */
.L_x_198:
[----:B------:R-:W-:Y:S05]  /*9770*/  BSYNC.RECONVERGENT B1 ;  /* 0x0000000000017941 */ /* 0x000fea0003800200 */
.L_x_196:
        /* <DEDUP_REMOVED lines=11> */
.L_x_200:
[----:B------:R-:W1:Y:S02]  /*9830*/  MUFU.RCP R26, R27 ;  /* 0x0000001b001a7308 */ /* 0x000e640000001000 */
[----:B-1----:R-:W-:Y:S04]  /*9840*/  FFMA R27, R27, R26, -1 ;  /* 0xbf8000001b1b7423 */ /* 0x002fe8000000001a */
[----:B------:R-:W-:Y:S04]  /*9850*/  FADD.FTZ R27, -R27, -RZ ;  /* 0x800000ff1b1b7221 */ /* 0x000fe80000010100 */
[----:B------:R-:W-:Y:S07]  /*9860*/  FFMA R26, R26, R27, R26 ;  /* 0x0000001b1a1a7223 */ /* 0x000fee000000001a */
.L_x_201:
[----:B------:R-:W-:Y:S05]  /*9870*/  BSYNC.RECONVERGENT B1 ;  /* 0x0000000000017941 */ /* 0x000fea0003800200 */
.L_x_199:
        /* <DEDUP_REMOVED lines=11> */
.L_x_203:
[----:B------:R-:W1:Y:S02]  /*9930*/  MUFU.RCP R27, R28 ;  /* 0x0000001c001b7308 */ /* 0x000e640000001000 */
[----:B-1----:R-:W-:Y:S04]  /*9940*/  FFMA R28, R28, R27, -1 ;  /* 0xbf8000001c1c7423 */ /* 0x002fe8000000001b */
[----:B------:R-:W-:Y:S04]  /*9950*/  FADD.FTZ R28, -R28, -RZ ;  /* 0x800000ff1c1c7221 */ /* 0x000fe80000010100 */
[----:B------:R-:W-:Y:S07]  /*9960*/  FFMA R27, R27, R28, R27 ;  /* 0x0000001c1b1b7223 */ /* 0x000fee000000001b */
.L_x_204:
[----:B------:R-:W-:Y:S05]  /*9970*/  BSYNC.RECONVERGENT B1 ;  /* 0x0000000000017941 */ /* 0x000fea0003800200 */
.L_x_202:
        /* <DEDUP_REMOVED lines=11> */
.L_x_206:
[----:B------:R-:W1:Y:S02]  /*9a30*/  MUFU.RCP R28, R52 ;  /* 0x00000034001c7308 */ /* 0x000e640000001000 */
[----:B-1----:R-:W-:Y:S04]  /*9a40*/  FFMA R29, R52, R28, -1 ;  /* 0xbf800000341d7423 */ /* 0x002fe8000000001c */
[----:B------:R-:W-:Y:S04]  /*9a50*/  FADD.FTZ R29, -R29, -RZ ;  /* 0x800000ff1d1d7221 */ /* 0x000fe80000010100 */
[----:B------:R-:W-:Y:S07]  /*9a60*/  FFMA R28, R28, R29, R28 ;  /* 0x0000001d1c1c7223 */ /* 0x000fee000000001c */
.L_x_207:
[----:B------:R-:W-:Y:S05]  /*9a70*/  BSYNC.RECONVERGENT B1 ;  /* 0x0000000000017941 */ /* 0x000fea0003800200 */
.L_x_205:
        /* <DEDUP_REMOVED lines=11> */
.L_x_209:
[----:B------:R-:W1:Y:S02]  /*9b30*/  MUFU.RCP R29, R49 ;  /* 0x00000031001d7308 */ /* 0x000e640000001000 */
[----:B-1----:R-:W-:Y:S04]  /*9b40*/  FFMA R30, R49, R29, -1 ;  /* 0xbf800000311e7423 */ /* 0x002fe8000000001d */
[----:B------:R-:W-:Y:S04]  /*9b50*/  FADD.FTZ R30, -R30, -RZ ;  /* 0x800000ff1e1e7221 */ /* 0x000fe80000010100 */
[----:B------:R-:W-:Y:S07]  /*9b60*/  FFMA R29, R29, R30, R29 ;  /* 0x0000001e1d1d7223 */ /* 0x000fee000000001d */
.L_x_210:
[----:B------:R-:W-:Y:S05]  /*9b70*/  BSYNC.RECONVERGENT B1 ;  /* 0x0000000000017941 */ /* 0x000fea0003800200 */
.L_x_208:
        /* <DEDUP_REMOVED lines=11> */
.L_x_212:
[----:B------:R-:W1:Y:S02]  /*9c30*/  MUFU.RCP R30, R31 ;  /* 0x0000001f001e7308 */ /* 0x000e640000001000 */
[----:B-1----:R-:W-:Y:S04]  /*9c40*/  FFMA R31, R31, R30, -1 ;  /* 0xbf8000001f1f7423 */ /* 0x002fe8000000001e */
[----:B------:R-:W-:Y:S04]  /*9c50*/  FADD.FTZ R31, -R31, -RZ ;  /* 0x800000ff1f1f7221 */ /* 0x000fe80000010100 */
[----:B------:R-:W-:Y:S07]  /*9c60*/  FFMA R30, R30, R31, R30 ;  /* 0x0000001f1e1e7223 */ /* 0x000fee000000001e */
.L_x_213:
[----:B------:R-:W-:Y:S05]  /*9c70*/  BSYNC.RECONVERGENT B1 ;  /* 0x0000000000017941 */ /* 0x000fea0003800200 */
.L_x_211:
        /* <DEDUP_REMOVED lines=11> */
.L_x_215:
[----:B------:R-:W1:Y:S02]  /*9d30*/  MUFU.RCP R31, R34 ;  /* 0x00000022001f7308 */ /* 0x000e640000001000 */
[----:B-1----:R-:W-:Y:S04]  /*9d40*/  FFMA R34, R34, R31, -1 ;  /* 0xbf80000022227423 */ /* 0x002fe8000000001f */
[----:B------:R-:W-:Y:S04]  /*9d50*/  FADD.FTZ R34, -R34, -RZ ;  /* 0x800000ff22227221 */ /* 0x000fe80000010100 */
[----:B------:R-:W-:Y:S07]  /*9d60*/  FFMA R31, R31, R34, R31 ;  /* 0x000000221f1f7223 */ /* 0x000fee000000001f */
.L_x_216:
[----:B------:R-:W-:Y:S05]  /*9d70*/  BSYNC.RECONVERGENT B1 ;  /* 0x0000000000017941 */ /* 0x000fea0003800200 */
.L_x_214:
        /* <DEDUP_REMOVED lines=9> */
[----:B------:R-:W-:Y:S05]  /*9e10*/  BRA `(.L_x_219) ;  /* 0x0000000000107947 */ /* 0x000fea0003800000 */
.L_x_218:
[----:B------:R-:W1:Y:S02]  /*9e20*/  MUFU.RCP R32, R33 ;  /* 0x0000002100207308 */ /* 0x000e640000001000 */
[----:B-1----:R-:W-:Y:S04]  /*9e30*/  FFMA R33, R33, R32, -1 ;  /* 0xbf80000021217423 */ /* 0x002fe80000000020 */
[----:B------:R-:W-:Y:S04]  /*9e40*/  FADD.FTZ R33, -R33, -RZ ;  /* 0x800000ff21217221 */ /* 0x000fe80000010100 */
[----:B------:R-:W-:Y:S07]  /*9e50*/  FFMA R32, R32, R33, R32 ;  /* 0x0000002120207223 */ /* 0x000fee0000000020 */
.L_x_219:
[----:B------:R-:W-:Y:S05]  /*9e60*/  BSYNC.RECONVERGENT B1 ;  /* 0x0000000000017941 */ /* 0x000fea0003800200 */
.L_x_217:
[----:B------:R-:W-:Y:S01]  /*9e70*/  F2FP.F16.F32.PACK_AB R44, R2, R0 ;  /* 0x00000000022c723e */ /* 0x000fe200000000ff */
[----:B------:R-:W-:Y:S01]  /*9e80*/  USHF.L.U32 UR8, UR40, 0xd, URZ ;  /* 0x0000000d28087899 */ /* 0x000fe200080006ff */
[----:B------:R-:W-:Y:S01]  /*9e90*/  F2FP.F16.F32.PACK_AB R45, R4, R3 ;  /* 0x00000003042d723e */ /* 0x000fe200000000ff */
[----:B------:R-:W-:Y:S01]  /*9ea0*/  BSSY.RECONVERGENT B0, `(.L_x_220) ;  /* 0x000002f000007945 */ /* 0x000fe20003800200 */
[----:B------:R-:W-:Y:S02]  /*9eb0*/  F2FP.F16.F32.PACK_AB R46, R6, R5 ;  /* 0x00000005062e723e */ /* 0x000fe400000000ff */
[----:B------:R-:W-:Y:S01]  /*9ec0*/  F2FP.F16.F32.PACK_AB R47, R8, R7 ;  /* 0x00000007082f723e */ /* 0x000fe200000000ff */
[----:B------:R-:W-:Y:S01]  /*9ed0*/  VIADD R0, R120, UR8 ;  /* 0x0000000878007c36 */ /* 0x000fe20008000000 */
[----:B------:R-:W-:Y:S02]  /*9ee0*/  F2FP.F16.F32.PACK_AB R4, R10, R9 ;  /* 0x000000090a04723e */ /* 0x000fe400000000ff */
[----:B------:R-:W-:Y:S01]  /*9ef0*/  F2FP.F16.F32.PACK_AB R5, R12, R11 ;  /* 0x0000000b0c05723e */ /* 0x000fe200000000ff */
[----:B------:R1:W-:Y:S01]  /*9f00*/  STS.128 [R120+UR8], R44 ;  /* 0x0000002c78007988 */ /* 0x0003e20008000c08 */
[----:B------:R-:W-:Y:S01]  /*9f10*/  F2FP.F16.F32.PACK_AB R6, R14, R13 ;  /* 0x0000000d0e06723e */ /* 0x000fe200000000ff */
[--C-:B------:R-:W-:Y:S01]  /*9f20*/  IMAD R2, R122, -0x10, R0.reuse ;  /* 0xfffffff07a027824 */ /* 0x100fe200078e0200 */
[----:B------:R-:W-:Y:S01]  /*9f30*/  F2FP.F16.F32.PACK_AB R7, R16, R15 ;  /* 0x0000000f1007723e */ /* 0x000fe200000000ff */
[----:B------:R-:W-:Y:S01]  /*9f40*/  IMAD R0, R121, -0x10, R0 ;  /* 0xfffffff079007824 */ /* 0x000fe200078e0200 */
[----:B------:R-:W-:Y:S01]  /*9f50*/  F2FP.F16.F32.PACK_AB R8, R18, R17 ;  /* 0x000000111208723e */ /* 0x000fe200000000ff */
[----:B------:R-:W-:Y:S01]  /*9f60*/  IMAD R3, R119, 0x10, R2 ;  /* 0x0000001077037824 */ /* 0x000fe200078e0202 */
[----:B------:R-:W-:Y:S01]  /*9f70*/  F2FP.F16.F32.PACK_AB R9, R20, R19 ;  /* 0x000000131409723e */ /* 0x000fe200000000ff */
[----:B------:R1:W-:Y:S01]  /*9f80*/  STS.128 [R2+0x10], R4 ;  /* 0x0000100402007388 */ /* 0x0003e20000000c00 */
[----:B------:R-:W-:Y:S02]  /*9f90*/  F2FP.F16.F32.PACK_AB R10, R22, R21 ;  /* 0x00000015160a723e */ /* 0x000fe400000000ff */
[----:B------:R-:W-:Y:S02]  /*9fa0*/  F2FP.F16.F32.PACK_AB R11, R24, R23 ;  /* 0x00000017180b723e */ /* 0x000fe400000000ff */
[----:B------:R-:W-:Y:S02]  /*9fb0*/  F2FP.F16.F32.PACK_AB R12, R26, R25 ;  /* 0x000000191a0c723e */ /* 0x000fe400000000ff */
[----:B------:R-:W-:Y:S01]  /*9fc0*/  F2FP.F16.F32.PACK_AB R13, R28, R27 ;  /* 0x0000001b1c0d723e */ /* 0x000fe200000000ff */
[----:B------:R1:W-:Y:S01]  /*9fd0*/  STS.128 [R0+0x20], R8 ;  /* 0x0000200800007388 */ /* 0x0003e20000000c00 */
[----:B------:R-:W-:Y:S02]  /*9fe0*/  F2FP.F16.F32.PACK_AB R14, R30, R29 ;  /* 0x0000001d1e0e723e */ /* 0x000fe400000000ff */
[----:B------:R-:W-:Y:S02]  /*9ff0*/  F2FP.F16.F32.PACK_AB R15, R32, R31 ;  /* 0x0000001f200f723e */ /* 0x000fe400000000ff */
[----:B------:R-:W-:Y:S03]  /*a000*/  ISETP.NE.AND P0, PT, R123, RZ, PT ;  /* 0x000000ff7b00720c */ /* 0x000fe60003f05270 */
[----:B------:R1:W-:Y:S01]  /*a010*/  STS.128 [R3+0x10], R12 ;  /* 0x0000100c03007388 */ /* 0x0003e20000000c00 */
[----:B------:R-:W-:Y:S01]  /*a020*/  @!PT LDS RZ, [RZ] ;  /* 0x00000000fffff984 */ /* 0x000fe20000000800 */
[----:B------:R-:W-:Y:S01]  /*a030*/  @!PT LDS RZ, [RZ] ;  /* 0x00000000fffff984 */ /* 0x000fe20000000800 */
[----:B------:R-:W-:Y:S01]  /*a040*/  @!PT LDS RZ, [RZ] ;  /* 0x00000000fffff984 */ /* 0x000fe20000000800 */
[----:B------:R-:W-:Y:S01]  /*a050*/  @!PT LDS RZ, [RZ] ;  /* 0x00000000fffff984 */ /* 0x000fe20000000800 */
[----:B------:R2:W-:Y:S06]  /*a060*/  MEMBAR.ALL.CTA ;  /* 0x0000000000007992 */ /* 0x0005ec0000008000 */
[----:B--2---:R-:W2:Y:S02]  /*a070*/  FENCE.VIEW.ASYNC.S ;  /* 0x00000000000073c6 */ /* 0x004ea40000000000 */
[----:B--2---:R-:W-:Y:S06]  /*a080*/  BAR.SYNC.DEFER_BLOCKING 0x1, 0x80 ;  /* 0x0042000000007b1d */ /* 0x004fec0000010000 */
[----:B------:R-:W-:Y:S05]  /*a090*/  @P0 BRA `(.L_x_221) ;  /* 0x00000000003c0947 */ /* 0x000fea0003800000 */
[----:B------:R-:W-:Y:S01]  /*a0a0*/  UIADD3 UR10, UP0, UPT, UR44, 0x680, URZ ;  /* 0x000006802c0a7890 */ /* 0x000fe2000ff1e0ff */
[----:B------:R-:W-:Y:S01]  /*a0b0*/  R2UR UR4, R101 ;  /* 0x00000000650472ca */ /* 0x000fe200000e0000 */
[----:B------:R-:W-:Y:S01]  /*a0c0*/  IMAD.IADD R38, R105, 0x1, R38 ;  /* 0x0000000169267824 */ /* 0x000fe200078e0226 */
[----:B------:R-:W-:Y:S01]  /*a0d0*/  R2UR UR6, R104 ;  /* 0x00000000680672ca */ /* 0x000fe200000e0000 */
[----:B------:R-:W-:Y:S01]  /*a0e0*/  UIADD3.X UR11, UPT, UPT, URZ, UR45, URZ, UP0, !UPT ;  /* 0x0000002dff0b7290 */ /* 0x000fe200087fe4ff */
[----:B------:R-:W-:Y:S09]  /*a0f0*/  PLOP3.LUT P0, PT, PT, PT, PT, 0x80, 0x8 ;  /* 0x000000000008781c */ /* 0x000ff20003f0f070 */
[----:B------:R-:W-:Y:S11]  /*a100*/  UIADD3 UR4, UPT, UPT, UR4, 0x200, UR8 ;  /* 0x0000020004047890 */ /* 0x000ff6000fffe008 */
[----:B------:R-:W-:Y:S01]  /*a110*/  @!UPT UIADD3 URZ, UPT, UPT, URZ, URZ, URZ ;  /* 0x000000fffffff290 */ /* 0x000fe2000fffe0ff */
.L_x_222:
[----:B------:R-:W-:Y:S02]  /*a120*/  PLOP3.LUT P1, PT, P1, P0, PT, 0xf2, 0x2f ;  /* 0x00000000002f781c */ /* 0x000fe40000f21e72 */
[----:B------:R-:W-:Y:S01]  /*a130*/  @P0 R2UR P1, UR5, R38 ;  /* 0x00000000260502ca */ /* 0x000fe20000020000 */
[----:B------:R-:W-:Y:S07]  /*a140*/  UMOV UR7, UR36 ;  /* 0x0000002400077c82 */ /* 0x000fee0008000000 */
[----:B------:R-:W-:Y:S05]  /*a150*/  @P0 PLOP3.LUT P0, PT, P1, PT, PT, 0x80, 0x8 ;  /* 0x000000000008081c */ /* 0x000fea0000f0f070 */
[----:B------:R2:W-:Y:S08]  /*a160*/  UTMASTG.3D [UR4], [UR10] ;  /* 0x000000040a0073b5 */ /* 0x0005f00008010000 */
[----:B--2---:R-:W-:Y:S05]  /*a170*/  @P0 BRA.U.ANY `(.L_x_222) ;  /* 0xfffffffd00e80947 */ /* 0x004fea000393ffff */
[----:B------:R0:W-:Y:S02]  /*a180*/  UTMACMDFLUSH ;  /* 0x00000000000079b7 */ /* 0x0001e40000000000 */
.L_x_221:
[----:B------:R-:W-:Y:S05]  /*a190*/  BSYNC.RECONVERGENT B0 ;  /* 0x0000000000007941 */ /* 0x000fea0003800200 */
.L_x_220:
[----:B------:R-:W-:Y:S01]  /*a1a0*/  UIADD3 UR40, UPT, UPT, UR40, 0x1, URZ ;  /* 0x0000000128287890 */ /* 0x000fe2000fffe0ff */
[----:B------:R-:W-:Y:S01]  /*a1b0*/  ISETP.NE.AND P0, PT, R123, RZ, PT ;  /* 0x000000ff7b00720c */ /* 0x000fe20003f05270 */
[----:B------:R-:W-:Y:S02]  /*a1c0*/  BSSY.RECONVERGENT B0, `(.L_x_223) ;  /* 0x0000007000007945 */ /* 0x000fe40003800200 */
[----:B------:R-:W-:Y:S04]  /*a1d0*/  UISETP.NE.AND UP0, UPT, UR40, 0x3, UPT ;  /* 0x000000032800788c */ /* 0x000fe8000bf05270 */
[----:B------:R-:W-:Y:S02]  /*a1e0*/  USEL UR4, URZ, 0x1, UP0 ;  /* 0x00000001ff047887 */ /* 0x000fe40008000000 */
[----:B------:R-:W-:Y:S02]  /*a1f0*/  USEL UR40, UR40, URZ, UP0 ;  /* 0x000000ff28287287 */ /* 0x000fe40008000000 */
[----:B------:R-:W-:Y:S02]  /*a200*/  ULOP3.LUT UR41, UR41, UR4, URZ, 0x3c, !UPT ;  /* 0x0000000429297292 */ /* 0x000fe4000f8e3cff */
[----:B------:R-:W-:Y:S10]  /*a210*/  @P0 BRA `(.L_x_224) ;  /* 0x0000000000040947 */ /* 0x000ff40003800000 */
[----:B------:R-:W-:Y:S04]  /*a220*/  DEPBAR.LE SB0, 0x1 ;  /* 0x000080400000791a */ /* 0x000fe80000000000 */
.L_x_224:
[----:B------:R-:W-:Y:S05]  /*a230*/  BSYNC.RECONVERGENT B0 ;  /* 0x0000000000007941 */ /* 0x000fea0003800200 */
.L_x_223:
[----:B------:R-:W-:Y:S01]  /*a240*/  BAR.SYNC.DEFER_BLOCKING 0x1, 0x80 ;  /* 0x0042000000007b1d */ /* 0x000fe20000010000 */
[----:B------:R-:W-:Y:S01]  /*a250*/  ISETP.NE.AND P3, PT, R130, RZ, PT ;  /* 0x000000ff8200720c */ /* 0x000fe20003f65270 */
[----:B------:R-:W-:Y:S05]  /*a260*/  VIADD R110, R110, 0x1 ;  /* 0x000000016e6e7836 */ /* 0x000fea0000000000 */
[----:B------:R-:W-:Y:S01]  /*a270*/  ISETP.GE.U32.AND P0, PT, R110, 0x2, PT ;  /* 0x000000026e00780c */ /* 0x000fe20003f06070 */
[----:B------:R-:W-:Y:S11]  /*a280*/  BSSY.RECONVERGENT B0, `(.L_x_225) ;  /* 0x000000a000007945 */ /* 0x000ff60003800200 */
[----:B------:R-:W-:Y:S01]  /*a290*/  @!UPT UIADD3 URZ, UPT, UPT, URZ, URZ, URZ ;  /* 0x000000fffffff290 */ /* 0x000fe2000fffe0ff */
[----:B------:R-:W-:Y:S05]  /*a2a0*/  @!P0 BRA `(.L_x_226) ;  /* 0x00000000001c8947 */ /* 0x000fea0003800000 */
[C---:B-1----:R-:W-:Y:S02]  /*a2b0*/  @!P3 IMAD R0, R116.reuse, 0x8, R101 ;  /* 0x000000087400b824 */ /* 0x042fe400078e0265 */
[----:B------:R-:W-:Y:S02]  /*a2c0*/  VIADD R116, R116, 0x1 ;  /* 0x0000000174747836 */ /* 0x000fe40000000000 */
[----:B------:R-:W-:Y:S03]  /*a2d0*/  @!P3 VIADD R0, R0, 0xb8 ;  /* 0x000000b80000b836 */ /* 0x000fe60000000000 */
[----:B------:R-:W-:Y:S02]  /*a2e0*/  ISETP.NE.AND P0, PT, R116, 0x3, PT ;  /* 0x000000037400780c */ /* 0x000fe40003f05270 */
[----:B------:R-:W-:Y:S02]  /*a2f0*/  @!P3 PRMT R0, R102, 0x654, R0 ;  /* 0x000006546600b816 */ /* 0x000fe40000000000 */
[----:B------:R-:W-:Y:S02]  /*a300*/  SEL R116, R116, RZ, P0 ;  /* 0x000000ff74747207 */ /* 0x000fe40000000000 */
[----:B------:R2:W-:Y:S07]  /*a310*/  @!P3 SYNCS.ARRIVE.TRANS64.RED.A1T0 RZ, [R0+URZ], RZ ;  /* 0x000000ff00ffb9a7 */ /* 0x0005ee00081004ff */
.L_x_226:
[----:B------:R-:W-:Y:S05]  /*a320*/  BSYNC.RECONVERGENT B0 ;  /* 0x0000000000007941 */ /* 0x000fea0003800200 */
.L_x_225:
[----:B------:R-:W-:Y:S01]  /*a330*/  ISETP.NE.AND P0, PT, R128, RZ, PT ;  /* 0x000000ff8000720c */ /* 0x000fe20003f05270 */
[----:B------:R-:W-:Y:S01]  /*a340*/  IMAD.MOV.U32 R38, RZ, RZ, 0x20 ;  /* 0x00000020ff267424 */ /* 0x000fe200078e00ff */
[----:B------:R-:W-:Y:S02]  /*a350*/  ISETP.NE.AND P2, PT, R127, RZ, PT ;  /* 0x000000ff7f00720c */ /* 0x000fe40003f45270 */
[----:B------:R-:W-:Y:S02]  /*a360*/  PLOP3.LUT P1, PT, P3, P0, PT, 0xf8, 0x8f ;  /* 0x00000000008f781c */ /* 0x000fe40001f21f70 */
[----:B------:R-:W-:Y:S11]  /*a370*/  SEL R111, R111, 0x1, P3 ;  /* 0x000000016f6f7807 */ /* 0x000ff60001800000 */
[----:B------:R-:W3:Y:S01]  /*a380*/  @!P1 S2R R102, SR_CgaCtaId ;  /* 0x0000000000669919 */ /* 0x000ee20000008800 */
[----:B-12---:R-:W-:Y:S04]  /*a390*/  @!P1 MOV R0, 0x400 ;  /* 0x0000040000009802 */ /* 0x006fe80000000f00 */
[----:B---3--:R-:W-:Y:S02]  /*a3a0*/  @!P1 LEA R101, R102, R0, 0x18 ;  /* 0x0000000066659211 */ /* 0x008fe400078ec0ff */
[----:B------:R-:W-:Y:S03]  /*a3b0*/  @!P1 SHF.L.U32 R0, R112, 0x1f, RZ ;  /* 0x0000001f70009819 */ /* 0x000fe600000006ff */
[----:B------:R-:W-:Y:S04]  /*a3c0*/  @!P1 IMAD R2, R109, 0x8, R101 ;  /* 0x000000086d029824 */ /* 0x000fe800078e0265 */
[----:B------:R-:W1:Y:S02]  /*a3d0*/  @!P1 SYNCS.PHASECHK.TRANS64.TRYWAIT P0, [R2+URZ+0xa0], R0 ;  /* 0x0000a000020095a7 */ /* 0x000e6400080011ff */
[----:B-1----:R-:W-:Y:S02]  /*a3e0*/  @!P1 SEL R111, RZ, 0x1, !P0 ;  /* 0x00000001ff6f9807 */ /* 0x002fe40004000000 */
[----:B------:R-:W-:Y:S02]  /*a3f0*/  PLOP3.LUT P1, PT, PT, PT, PT, 0x80, 0x8 ;  /* 0x000000000008781c */ /* 0x000fe40003f2f070 */
[----:B------:R-:W-:Y:S02]  /*a400*/  PLOP3.LUT P0, PT, PT, PT, PT, 0x8, 0x80 ;  /* 0x000000000080781c */ /* 0x000fe40003f0e170 */
[----:B------:R-:W-:Y:S01]  /*a410*/  P2R R128, PR, RZ, 0x2 ;  /* 0x00000002ff807803 */ /* 0x000fe20000000000 */
[----:B------:R-:W-:Y:S10]  /*a420*/  @P2 BRA `(.L_x_227) ;  /* 0xffffffbc00cc2947 */ /* 0x000ff4000383ffff */
[----:B------:R-:W-:Y:S01]  /*a430*/  ISETP.NE.AND P2, PT, R126, RZ, PT ;  /* 0x000000ff7e00720c */ /* 0x000fe20003f45270 */
[----:B------:R-:W-:Y:S01]  /*a440*/  UIADD3 UR37, UPT, UPT, UR37, 0x2, URZ ;  /* 0x0000000225257890 */ /* 0x000fe2000fffe0ff */
[----:B------:R-:W-:Y:S01]  /*a450*/  ISETP.NE.AND P0, PT, R106, 0x2, PT ;  /* 0x000000026a00780c */ /* 0x000fe20003f05270 */
[----:B------:R-:W-:Y:S02]  /*a460*/  IMAD.IADD R23, R113, 0x1, R82 ;  /* 0x0000000171177824 */ /* 0x000fe400078e0252 */
[----:B------:R-:W-:Y:S01]  /*a470*/  IMAD.IADD R22, R114, 0x1, R83 ;  /* 0x0000000172167824 */ /* 0x000fe200078e0253 */
[----:B------:R-:W-:Y:S02]  /*a480*/  SEL R0, RZ, 0x1, P0 ;  /* 0x00000001ff007807 */ /* 0x000fe40000000000 */
[----:B------:R-:W-:Y:S02]  /*a490*/  SEL R106, R106, RZ, P0 ;  /* 0x000000ff6a6a7207 */ /* 0x000fe40000000000 */
[----:B------:R-:W-:-:S03]  /*a4a0*/  LOP3.LUT R117, R117, R0, RZ, 0x3c, !PT ;  /* 0x0000000075757212 */ /* 0x000fc600078e3cff */
[----:B------:R-:W-:Y:S01]  /*a4b0*/  @P2 R2UR UR36, R115 ;  /* 0x00000000732422ca */ /* 0x000fe200000e0000 */
[----:B------:R-:W-:-:S14]  /*a4c0*/  @P2 BRA `(.L_x_228) ;  /* 0xffffffb000442947 */ /* 0x000fdc000383ffff */
[----:B------:R-:W-:-:S09]  /*a4d0*/  UISETP.NE.AND UP0, UPT, UR43, URZ, UPT ;  /* 0x000000ff2b00728c */ /* 0x000fd2000bf05270 */
[----:B------:R-:W-:Y:S05]  /*a4e0*/  BRA.U !UP0, `(.L_x_229) ;  /* 0x0000000108487547 */ /* 0x000fea000b800000 */
[----:B------:R-:W1:Y:S02]  /*a4f0*/  LDCU.64 UR4, c[0x0][0x890] ;  /* 0x00011200ff0477ac */ /* 0x000e640008000a00 */
[----:B-1----:R-:W-:-:S04]  /*a500*/  UISETP.NE.U32.AND UP0, UPT, UR4, URZ, UPT ;  /* 0x000000ff0400728c */ /* 0x002fc8000bf05070 */
[----:B------:R-:W-:-:S09]  /*a510*/  UISETP.NE.AND.EX UP0, UPT, UR5, URZ, UPT, UP0 ;  /* 0x000000ff0500728c */ /* 0x000fd2000bf05300 */
[----:B------:R-:W-:Y:S05]  /*a520*/  BRA.U UP0, `(.L_x_230) ;  /* 0x00000001000c7547 */ /* 0x000fea000b800000 */
[----:B------:R-:W-:-:S13]  /*a530*/  FSETP.NEU.AND P0, PT, R62, RZ, PT ;  /* 0x000000ff3e00720b */ /* 0x000fda0003f0d000 */
[----:B------:R-:W-:Y:S05]  /*a540*/  @!P0 EXIT ;  /* 0x000000000000894d */ /* 0x000fea0003800000 */
[----:B------:R-:W-:Y:S05]  /*a550*/  BRA `(.L_x_229) ;  /* 0x00000000002c7947 */ /* 0x000fea0003800000 */
.L_x_230:
[----:B------:R-:W-:Y:S01]  /*a560*/  ISETP.NE.AND P0, PT, R103, RZ, PT ;  /* 0x000000ff6700720c */ /* 0x000fe20003f05270 */
[----:B------:R-:W-:-:S12]  /*a570*/  BSSY.RECONVERGENT B0, `(.L_x_229) ;  /* 0x0000009000007945 */ /* 0x000fd80003800200 */
[----:B------:R-:W-:Y:S05]  /*a580*/  @P0 BRA `(.L_x_231) ;  /* 0x0000000000140947 */ /* 0x000fea0003800000 */
[----:B------:R-:W1:Y:S02]  /*a590*/  LDCU.64 UR4, c[0x0][0x888] ;  /* 0x00011100ff0477ac */ /* 0x000e640008000a00 */
[----:B-1----:R-:W-:-:S04]  /*a5a0*/  ISETP.NE.U32.AND P0, PT, RZ, UR4, PT ;  /* 0x00000004ff007c0c */ /* 0x002fc8000bf05070 */
[----:B------:R-:W-:-:S13]  /*a5b0*/  ISETP.NE.AND.EX P0, PT, RZ, UR5, PT, P0 ;  /* 0x00000005ff007c0c */ /* 0x000fda000bf05300 */
[----:B------:R-:W-:Y:S05]  /*a5c0*/  @!P0 EXIT ;  /* 0x000000000000894d */ /* 0x000fea0003800000 */
[----:B------:R-:W-:Y:S05]  /*a5d0*/  BRA `(.L_x_232) ;  /* 0x0000000000087947 */ /* 0x000fea0003800000 */
.L_x_231:
[----:B------:R-:W-:-:S13]  /*a5e0*/  FSETP.NEU.AND P0, PT, R62, RZ, PT ;  /* 0x000000ff3e00720b */ /* 0x000fda0003f0d000 */
[----:B------:R-:W-:Y:S05]  /*a5f0*/  @!P0 EXIT ;  /* 0x000000000000894d */ /* 0x000fea0003800000 */
.L_x_232:
[----:B------:R-:W-:Y:S05]  /*a600*/  BSYNC.RECONVERGENT B0 ;  /* 0x0000000000007941 */ /* 0x000fea0003800200 */
.L_x_229:
[----:B------:R-:W-:Y:S01]  /*a610*/  IMAD R0, R116, 0x8, R101 ;  /* 0x0000000874007824 */ /* 0x000fe200078e0265 */
[----:B------:R-:W-:-:S04]  /*a620*/  DEPBAR.LE SB0, 0x0 ;  /* 0x000080000000791a */ /* 0x000fc80000000000 */
[----:B------:R-:W-:-:S04]  /*a630*/  IADD3 R0, PT, PT, R0, 0xb8, RZ ;  /* 0x000000b800007810 */ /* 0x000fc80007ffe0ff */
[----:B------:R-:W-:-:S04]  /*a640*/  PRMT R0, R102, 0x654, R0 ;  /* 0x0000065466007816 */ /* 0x000fc80000000000 */
[----:B------:R-:W-:Y:S01]  /*a650*/  SYNCS.ARRIVE.TRANS64.RED.A1T0 RZ, [R0+URZ], RZ ;  /* 0x000000ff00ff79a7 */ /* 0x000fe200081004ff */
[----:B------:R-:W-:Y:S05]  /*a660*/  EXIT ;  /* 0x000000000000794d */ /* 0x000fea0003800000 */
.L_x_25:
[----:B--2---:R2:W4:Y:S02]  /*a670*/  SYNCS.PHASECHK.TRANS64.TRYWAIT P0, [R2+URZ+0x150], R3 ;  /* 0x00015003020075a7 */ /* 0x00452400080011ff */
[----:B----4-:R-:W-:Y:S05]  /*a680*/  @!P0 NANOSLEEP.SYNCS 0x989680 ;  /* 0x009896800000895d */ /* 0x010fea0003900000 */
[----:B------:R-:W4:Y:S02]  /*a690*/  @!P0 SYNCS.PHASECHK.TRANS64 P0, [R2+URZ+0x150], R3 ;  /* 0x00015003020085a7 */ /* 0x000f2400080010ff */
[----:B----4-:R-:W-:Y:S05]  /*a6a0*/  @!P0 BRA `(.L_x_25) ;  /* 0xfffffffc00f08947 */ /* 0x010fea000383ffff */
[----:B------:R-:W-:Y:S05]  /*a6b0*/  BRA `(.L_x_233) ;  /* 0xffffff7000747947 */ /* 0x000fea000383ffff */
.L_x_28:
[----:B------:R-:W-:-:S07]  /*a6c0*/  MOV R2, UR33 ;  /* 0x0000002100027c02 */ /* 0x000fce0008000f00 */
.L_x_234:
[----:B-1----:R1:W2:Y:S02]  /*a6d0*/  SYNCS.PHASECHK.TRANS64.TRYWAIT P0, [R2+URZ+0x50], R4 ;  /* 0x00005004020075a7 */ /* 0x0022a400080011ff */
[----:B--2---:R-:W-:Y:S05]  /*a6e0*/  @!P0 NANOSLEEP.SYNCS 0x989680 ;  /* 0x009896800000895d */ /* 0x004fea0003900000 */
[----:B------:R-:W2:Y:S02]  /*a6f0*/  @!P0 SYNCS.PHASECHK.TRANS64 P0, [R2+URZ+0x50], R4 ;  /* 0x00005004020085a7 */ /* 0x000ea400080010ff */
[----:B--2---:R-:W-:Y:S05]  /*a700*/  @!P0 BRA `(.L_x_234) ;  /* 0xfffffffc00f08947 */ /* 0x004fea000383ffff */
[----:B------:R-:W-:Y:S05]  /*a710*/  BRA `(.L_x_27) ;  /* 0xffffff7000dc7947 */ /* 0x000fea000383ffff */
.L_x_35:
[----:B-1----:R-:W-:-:S07]  /*a720*/  MOV R2, UR17 ;  /* 0x0000001100027c02 */ /* 0x002fce0008000f00 */
.L_x_235:
[----:B-1----:R1:W2:Y:S02]  /*a730*/  SYNCS.PHASECHK.TRANS64.TRYWAIT P0, [R2+URZ+0x50], R4 ;  /* 0x00005004020075a7 */ /* 0x0022a400080011ff */
[----:B--2---:R-:W-:Y:S05]  /*a740*/  @!P0 NANOSLEEP.SYNCS 0x989680 ;  /* 0x009896800000895d */ /* 0x004fea0003900000 */
[----:B------:R-:W2:Y:S02]  /*a750*/  @!P0 SYNCS.PHASECHK.TRANS64 P0, [R2+URZ+0x50], R4 ;  /* 0x00005004020085a7 */ /* 0x000ea400080010ff */
[----:B--2---:R-:W-:Y:S05]  /*a760*/  @!P0 BRA `(.L_x_235) ;  /* 0xfffffffc00f08947 */ /* 0x004fea000383ffff */
[----:B------:R-:W-:Y:S05]  /*a770*/  BRA `(.L_x_34) ;  /* 0xffffff74009c7947 */ /* 0x000fea000383ffff */
.L_x_40:
[----:B-1----:R1:W2:Y:S02]  /*a780*/  SYNCS.PHASECHK.TRANS64.TRYWAIT P0, [R2+URZ+0xe0], R3 ;  /* 0x0000e003020075a7 */ /* 0x0022a400080011ff */
[----:B--2---:R-:W-:Y:S05]  /*a790*/  @!P0 NANOSLEEP.SYNCS 0x989680 ;  /* 0x009896800000895d */ /* 0x004fea0003900000 */
[----:B------:R-:W2:Y:S02]  /*a7a0*/  @!P0 SYNCS.PHASECHK.TRANS64 P0, [R2+URZ+0xe0], R3 ;  /* 0x0000e003020085a7 */ /* 0x000ea400080010ff */
[----:B--2---:R-:W-:Y:S05]  /*a7b0*/  @!P0 BRA `(.L_x_40) ;  /* 0xfffffffc00f08947 */ /* 0x004fea000383ffff */
[----:B------:R-:W-:Y:S05]  /*a7c0*/  BRA `(.L_x_236) ;  /* 0xffffff7800407947 */ /* 0x000fea000383ffff */
.L_x_44:
[----:B---3--:R-:W-:-:S07]  /*a7d0*/  MOV R0, UR4 ;  /* 0x0000000400007c02 */ /* 0x008fce0008000f00 */
.L_x_237:
[----:B-1----:R1:W2:Y:S02]  /*a7e0*/  SYNCS.PHASECHK.TRANS64.TRYWAIT P0, [R0+URZ], R2 ;  /* 0x00000002000075a7 */ /* 0x0022a400080011ff */
[----:B--2---:R-:W-:Y:S05]  /*a7f0*/  @!P0 NANOSLEEP.SYNCS 0x989680 ;  /* 0x009896800000895d */ /* 0x004fea0003900000 */
[----:B------:R-:W2:Y:S02]  /*a800*/  @!P0 SYNCS.PHASECHK.TRANS64 P0, [R0+URZ], R2 ;  /* 0x00000002000085a7 */ /* 0x000ea400080010ff */
[----:B--2---:R-:W-:Y:S05]  /*a810*/  @!P0 BRA `(.L_x_237) ;  /* 0xfffffffc00f08947 */ /* 0x004fea000383ffff */
[----:B------:R-:W-:Y:S05]  /*a820*/  BRA `(.L_x_238) ;  /* 0xffffff7c00b07947 */ /* 0x000fea000383ffff */
.L_x_45:
[----:B---3--:R-:W-:-:S07]  /*a830*/  MOV R0, UR4 ;  /* 0x0000000400007c02 */ /* 0x008fce0008000f00 */
.L_x_239:
[----:B-1----:R1:W2:Y:S02]  /*a840*/  SYNCS.PHASECHK.TRANS64.TRYWAIT P0, [R0+URZ], R3 ;  /* 0x00000003000075a7 */ /* 0x0022a400080011ff */
[----:B--2---:R-:W-:Y:S05]  /*a850*/  @!P0 NANOSLEEP.SYNCS 0x989680 ;  /* 0x009896800000895d */ /* 0x004fea0003900000 */
[----:B------:R-:W2:Y:S02]  /*a860*/  @!P0 SYNCS.PHASECHK.TRANS64 P0, [R0+URZ], R3 ;  /* 0x00000003000085a7 */ /* 0x000ea400080010ff */
[----:B--2---:R-:W-:Y:S05]  /*a870*/  @!P0 BRA `(.L_x_239) ;  /* 0xfffffffc00f08947 */ /* 0x004fea000383ffff */
[----:B------:R-:W-:Y:S05]  /*a880*/  BRA `(.L_x_240) ;  /* 0xffffff7c00bc7947 */ /* 0x000fea000383ffff */
.L_x_46:
[----:B---3--:R-:W-:-:S07]  /*a890*/  MOV R0, UR4 ;  /* 0x0000000400007c02 */ /* 0x008fce0008000f00 */
.L_x_241:
[----:B-1----:R1:W2:Y:S02]  /*a8a0*/  SYNCS.PHASECHK.TRANS64.TRYWAIT P0, [R0+URZ], R3 ;  /* 0x00000003000075a7 */ /* 0x0022a400080011ff */
[----:B--2---:R-:W-:Y:S05]  /*a8b0*/  @!P0 NANOSLEEP.SYNCS 0x989680 ;  /* 0x009896800000895d */ /* 0x004fea0003900000 */
[----:B------:R-:W2:Y:S02]  /*a8c0*/  @!P0 SYNCS.PHASECHK.TRANS64 P0, [R0+URZ], R3 ;  /* 0x00000003000085a7 */ /* 0x000ea400080010ff */
[----:B--2---:R-:W-:Y:S05]  /*a8d0*/  @!P0 BRA `(.L_x_241) ;  /* 0xfffffffc00f08947 */ /* 0x004fea000383ffff */
[----:B------:R-:W-:Y:S05]  /*a8e0*/  BRA `(.L_x_242) ;  /* 0xffffff7c00c87947 */ /* 0x000fea000383ffff */
.L_x_47:
[----:B---3--:R-:W-:-:S07]  /*a8f0*/  MOV R0, UR4 ;  /* 0x0000000400007c02 */ /* 0x008fce0008000f00 */
.L_x_243:
[----:B-1----:R1:W2:Y:S02]  /*a900*/  SYNCS.PHASECHK.TRANS64.TRYWAIT P0, [R0+URZ], R3 ;  /* 0x00000003000075a7 */ /* 0x0022a400080011ff */
[----:B--2---:R-:W-:Y:S05]  /*a910*/  @!P0 NANOSLEEP.SYNCS 0x989680 ;  /* 0x009896800000895d */ /* 0x004fea0003900000 */
[----:B------:R-:W2:Y:S02]  /*a920*/  @!P0 SYNCS.PHASECHK.TRANS64 P0, [R0+URZ], R3 ;  /* 0x00000003000085a7 */ /* 0x000ea400080010ff */
[----:B--2---:R-:W-:Y:S05]  /*a930*/  @!P0 BRA `(.L_x_243) ;  /* 0xfffffffc00f08947 */ /* 0x004fea000383ffff */
[----:B------:R-:W-:Y:S05]  /*a940*/  BRA `(.L_x_244) ;  /* 0xffffff7c00d47947 */ /* 0x000fea000383ffff */
.L_x_48:
[----:B---3--:R-:W-:-:S07]  /*a950*/  MOV R0, UR4 ;  /* 0x0000000400007c02 */ /* 0x008fce0008000f00 */
.L_x_245:
[----:B-1----:R1:W2:Y:S02]  /*a960*/  SYNCS.PHASECHK.TRANS64.TRYWAIT P0, [R0+URZ], R3 ;  /* 0x00000003000075a7 */ /* 0x0022a400080011ff */
[----:B--2---:R-:W-:Y:S05]  /*a970*/  @!P0 NANOSLEEP.SYNCS 0x989680 ;  /* 0x009896800000895d */ /* 0x004fea0003900000 */
[----:B------:R-:W2:Y:S02]  /*a980*/  @!P0 SYNCS.PHASECHK.TRANS64 P0, [R0+URZ], R3 ;  /* 0x00000003000085a7 */ /* 0x000ea400080010ff */
[----:B--2---:R-:W-:Y:S05]  /*a990*/  @!P0 BRA `(.L_x_245) ;  /* 0xfffffffc00f08947 */ /* 0x004fea000383ffff */
[----:B------:R-:W-:Y:S05]  /*a9a0*/  BRA `(.L_x_246) ;  /* 0xffffff7c00e07947 */ /* 0x000fea000383ffff */
.L_x_49:
[----:B---3--:R-:W-:-:S07]  /*a9b0*/  MOV R0, UR4 ;  /* 0x0000000400007c02 */ /* 0x008fce0008000f00 */
.L_x_247:
[----:B-1----:R1:W2:Y:S02]  /*a9c0*/  SYNCS.PHASECHK.TRANS64.TRYWAIT P0, [R0+URZ], R3 ;  /* 0x00000003000075a7 */ /* 0x0022a400080011ff */
[----:B--2---:R-:W-:Y:S05]  /*a9d0*/  @!P0 NANOSLEEP.SYNCS 0x989680 ;  /* 0x009896800000895d */ /* 0x004fea0003900000 */
[----:B------:R-:W2:Y:S02]  /*a9e0*/  @!P0 SYNCS.PHASECHK.TRANS64 P0, [R0+URZ], R3 ;  /* 0x00000003000085a7 */ /* 0x000ea400080010ff */
[----:B--2---:R-:W-:Y:S05]  /*a9f0*/  @!P0 BRA `(.L_x_247) ;  /* 0xfffffffc00f08947 */ /* 0x004fea000383ffff */
[----:B------:R-:W-:Y:S05]  /*aa00*/  BRA `(.L_x_248) ;  /* 0xffffff7c00ec7947 */ /* 0x000fea000383ffff */
.L_x_50:
[----:B---3--:R-:W-:-:S07]  /*aa10*/  MOV R0, UR4 ;  /* 0x0000000400007c02 */ /* 0x008fce0008000f00 */
.L_x_249:
[----:B-1----:R1:W2:Y:S02]  /*aa20*/  SYNCS.PHASECHK.TRANS64.TRYWAIT P0, [R0+URZ], R3 ;  /* 0x00000003000075a7 */ /* 0x0022a400080011ff */
[----:B--2---:R-:W-:Y:S05]  /*aa30*/  @!P0 NANOSLEEP.SYNCS 0x989680 ;  /* 0x009896800000895d */ /* 0x004fea0003900000 */
[----:B------:R-:W2:Y:S02]  /*aa40*/  @!P0 SYNCS.PHASECHK.TRANS64 P0, [R0+URZ], R3 ;  /* 0x00000003000085a7 */ /* 0x000ea400080010ff */
[----:B--2---:R-:W-:Y:S05]  /*aa50*/  @!P0 BRA `(.L_x_249) ;  /* 0xfffffffc00f08947 */ /* 0x004fea000383ffff */
[----:B------:R-:W-:Y:S05]  /*aa60*/  BRA `(.L_x_250) ;  /* 0xffffff7c00f87947 */ /* 0x000fea000383ffff */
.L_x_51:
[----:B---3--:R-:W-:-:S07]  /*aa70*/  MOV R0, UR4 ;  /* 0x0000000400007c02 */ /* 0x008fce0008000f00 */
.L_x_251:
[----:B-1----:R1:W2:Y:S02]  /*aa80*/  SYNCS.PHASECHK.TRANS64.TRYWAIT P0, [R0+URZ], R3 ;  /* 0x00000003000075a7 */ /* 0x0022a400080011ff */
[----:B--2---:R-:W-:Y:S05]  /*aa90*/  @!P0 NANOSLEEP.SYNCS 0x989680 ;  /* 0x009896800000895d */ /* 0x004fea0003900000 */
[----:B------:R-:W2:Y:S02]  /*aaa0*/  @!P0 SYNCS.PHASECHK.TRANS64 P0, [R0+URZ], R3 ;  /* 0x00000003000085a7 */ /* 0x000ea400080010ff */
[----:B--2---:R-:W-:Y:S05]  /*aab0*/  @!P0 BRA `(.L_x_251) ;  /* 0xfffffffc00f08947 */ /* 0x004fea000383ffff */
[----:B------:R-:W-:Y:S05]  /*aac0*/  BRA `(.L_x_252) ;  /* 0xffffff8000047947 */ /* 0x000fea000383ffff */
.L_x_52:
[----:B---3--:R-:W-:-:S07]  /*aad0*/  MOV R0, UR4 ;  /* 0x0000000400007c02 */ /* 0x008fce0008000f00 */
.L_x_253:
[----:B-1----:R1:W2:Y:S02]  /*aae0*/  SYNCS.PHASECHK.TRANS64.TRYWAIT P0, [R0+URZ], R3 ;  /* 0x00000003000075a7 */ /* 0x0022a400080011ff */
[----:B--2---:R-:W-:Y:S05]  /*aaf0*/  @!P0 NANOSLEEP.SYNCS 0x989680 ;  /* 0x009896800000895d */ /* 0x004fea0003900000 */
[----:B------:R-:W2:Y:S02]  /*ab00*/  @!P0 SYNCS.PHASECHK.TRANS64 P0, [R0+URZ], R3 ;  /* 0x00000003000085a7 */ /* 0x000ea400080010ff */
[----:B--2---:R-:W-:Y:S05]  /*ab10*/  @!P0 BRA `(.L_x_253) ;  /* 0xfffffffc00f08947 */ /* 0x004fea000383ffff */
[----:B------:R-:W-:Y:S05]  /*ab20*/  BRA `(.L_x_254) ;  /* 0xffffff8000107947 */ /* 0x000fea000383ffff */
.L_x_55:
[----:B-1----:R1:W2:Y:S02]  /*ab30*/  SYNCS.PHASECHK.TRANS64.TRYWAIT P0, [R0+URZ+0x140], R4 ;  /* 0x00014004000075a7 */ /* 0x0022a400080011ff */
[----:B--2---:R-:W-:Y:S05]  /*ab40*/  @!P0 NANOSLEEP.SYNCS 0x989680 ;  /* 0x009896800000895d */ /* 0x004fea0003900000 */
[----:B------:R-:W2:Y:S02]  /*ab50*/  @!P0 SYNCS.PHASECHK.TRANS64 P0, [R0+URZ+0x140], R4 ;  /* 0x00014004000085a7 */ /* 0x000ea400080010ff */
[----:B--2---:R-:W-:Y:S05]  /*ab60*/  @!P0 BRA `(.L_x_55) ;  /* 0xfffffffc00f08947 */ /* 0x004fea000383ffff */
[----:B------:R-:W-:Y:S05]  /*ab70*/  BRA `(.L_x_255) ;  /* 0xffffff8000707947 */ /* 0x000fea000383ffff */
.L_x_56:
[----:B------:R-:W-:-:S07]  /*ab80*/  MOV R0, UR5 ;  /* 0x0000000500007c02 */ /* 0x000fce0008000f00 */
.L_x_256:
[----:B-1----:R1:W2:Y:S02]  /*ab90*/  SYNCS.PHASECHK.TRANS64.TRYWAIT P0, [R0+URZ+0xf0], R5 ;  /* 0x0000f005000075a7 */ /* 0x0022a400080011ff */
[----:B--2---:R-:W-:Y:S05]  /*aba0*/  @!P0 NANOSLEEP.SYNCS 0x989680 ;  /* 0x009896800000895d */ /* 0x004fea0003900000 */
[----:B------:R-:W2:Y:S02]  /*abb0*/  @!P0 SYNCS.PHASECHK.TRANS64 P0, [R0+URZ+0xf0], R5 ;  /* 0x0000f005000085a7 */ /* 0x000ea400080010ff */
[----:B--2---:R-:W-:Y:S05]  /*abc0*/  @!P0 BRA `(.L_x_256) ;  /* 0xfffffffc00f08947 */ /* 0x004fea000383ffff */
[----:B------:R-:W-:Y:S05]  /*abd0*/  BRA `(.L_x_257) ;  /* 0xffffff8000807947 */ /* 0x000fea000383ffff */
.L_x_57:
[----:B-1----:R1:W2:Y:S02]  /*abe0*/  SYNCS.PHASECHK.TRANS64.TRYWAIT P1, [R0+URZ+0xe0], R4 ;  /* 0x0000e004000075a7 */ /* 0x0022a400080211ff */
[----:B--2---:R-:W-:Y:S05]  /*abf0*/  @!P1 NANOSLEEP.SYNCS 0x989680 ;  /* 0x009896800000995d */ /* 0x004fea0003900000 */
[----:B------:R-:W2:Y:S02]  /*ac00*/  @!P1 SYNCS.PHASECHK.TRANS64 P1, [R0+URZ+0xe0], R4 ;  /* 0x0000e004000095a7 */ /* 0x000ea400080210ff */
[----:B--2---:R-:W-:Y:S05]  /*ac10*/  @!P1 BRA `(.L_x_57) ;  /* 0xfffffffc00f09947 */ /* 0x004fea000383ffff */
[----:B------:R-:W-:Y:S05]  /*ac20*/  BRA `(.L_x_258) ;  /* 0xffffff8000b07947 */ /* 0x000fea000383ffff */
.L_x_60:
[----:B------:R-:W-:-:S07]  /*ac30*/  MOV R0, UR5 ;  /* 0x0000000500007c02 */ /* 0x000fce0008000f00 */
.L_x_259:
[----:B-1----:R1:W2:Y:S02]  /*ac40*/  SYNCS.PHASECHK.TRANS64.TRYWAIT P0, [R0+URZ+0xf0], R2 ;  /* 0x0000f002000075a7 */ /* 0x0022a400080011ff */
[----:B--2---:R-:W-:Y:S05]  /*ac50*/  @!P0 NANOSLEEP.SYNCS 0x989680 ;  /* 0x009896800000895d */ /* 0x004fea0003900000 */
[----:B------:R-:W2:Y:S02]  /*ac60*/  @!P0 SYNCS.PHASECHK.TRANS64 P0, [R0+URZ+0xf0], R2 ;  /* 0x0000f002000085a7 */ /* 0x000ea400080010ff */
[----:B--2---:R-:W-:Y:S05]  /*ac70*/  @!P0 BRA `(.L_x_259) ;  /* 0xfffffffc00f08947 */ /* 0x004fea000383ffff */
[----:B------:R-:W-:Y:S05]  /*ac80*/  BRA `(.L_x_59) ;  /* 0xffffff8400047947 */ /* 0x000fea000383ffff */
.L_x_69:
[----:B-1----:R-:W-:-:S04]  /*ac90*/  MOV R4, UR7 ;  /* 0x0000000700047c02 */ /* 0x002fc80008000f00 */
[----:B------:R1:W2:Y:S03]  /*aca0*/  SYNCS.PHASECHK.TRANS64.TRYWAIT P0, [R4+URZ+0x8], R5 ;  /* 0x00000805040075a7 */ /* 0x0002a600080011ff */
[----:B--2---:R-:W-:Y:S05]  /*acb0*/  @!P0 NANOSLEEP.SYNCS 0x989680 ;  /* 0x009896800000895d */ /* 0x004fea0003900000 */
[----:B------:R-:W2:Y:S02]  /*acc0*/  @!P0 SYNCS.PHASECHK.TRANS64 P0, [R4+URZ+0x8], R5 ;  /* 0x00000805040085a7 */ /* 0x000ea400080010ff */
[----:B--2---:R-:W-:Y:S05]  /*acd0*/  @!P0 BRA `(.L_x_69) ;  /* 0xfffffffc00ec8947 */ /* 0x004fea000383ffff */
[----:B------:R-:W-:Y:S05]  /*ace0*/  BRA `(.L_x_68) ;  /* 0xffffff8400b87947 */ /* 0x000fea000383ffff */
.L_x_71:
[----:B------:R-:W-:Y:S01]  /*acf0*/  BSSY B0, `(.L_x_260) ;  /* 0x0000006000007945 */ /* 0x000fe20003800000 */
[----:B------:R-:W-:-:S07]  /*ad00*/  MOV R15, 0xffffffff ;  /* 0xffffffff000f7802 */ /* 0x000fce0000000f00 */
[----:B-1---5:R-:W-:Y:S05]  /*ad10*/  WARPSYNC.COLLECTIVE R15, `(.L_x_261) ;  /* 0x000000000f0c7348 */ /* 0x022fea0003c00000 */
[----:B------:R-:W-:Y:S02]  /*ad20*/  ELECT P6, UR79, PT ;  /* 0x00000000004f782f */ /* 0x000fe400038c0000 */
[----:B------:R-:W-:Y:S01]  /*ad30*/  MOV R14, UR79 ;  /* 0x0000004f000e7c02 */ /* 0x000fe20008000f00 */
[----:B-1---5:R-:W-:Y:S10]  /*ad40*/  ENDCOLLECTIVE ;  /* 0x000000000000791b */ /* 0x022ff40003800000 */
.L_x_261:
[----:B------:R-:W-:Y:S05]  /*ad50*/  BSYNC B0 ;  /* 0x0000000000007941 */ /* 0x000fea0003800000 */
.L_x_260:
[----:B------:R-:W-:Y:S05]  /*ad60*/  BRA `(.L_x_262) ;  /* 0xffffff8400e87947 */ /* 0x000fea000383ffff */
.L_x_73:
[----:B-1----:R-:W-:-:S04]  /*ad70*/  MOV R2, UR7 ;  /* 0x0000000700027c02 */ /* 0x002fc80008000f00 */
[----:B------:R1:W2:Y:S03]  /*ad80*/  SYNCS.PHASECHK.TRANS64.TRYWAIT P0, [R2+URZ+0x8], R3 ;  /* 0x00000803020075a7 */ /* 0x0002a600080011ff */
[----:B--2---:R-:W-:Y:S05]  /*ad90*/  @!P0 NANOSLEEP.SYNCS 0x989680 ;  /* 0x009896800000895d */ /* 0x004fea0003900000 */
[----:B------:R-:W2:Y:S02]  /*ada0*/  @!P0 SYNCS.PHASECHK.TRANS64 P0, [R2+URZ+0x8], R3 ;  /* 0x00000803020085a7 */ /* 0x000ea400080010ff */
[----:B--2---:R-:W-:Y:S05]  /*adb0*/  @!P0 BRA `(.L_x_73) ;  /* 0xfffffffc00ec8947 */ /* 0x004fea000383ffff */
[----:B------:R-:W-:Y:S05]  /*adc0*/  BRA `(.L_x_72) ;  /* 0xffffff8400ec7947 */ /* 0x000fea000383ffff */
.L_x_74:
[----:B-1----:R1:W2:Y:S02]  /*add0*/  SYNCS.PHASECHK.TRANS64.TRYWAIT P0, [R0+URZ+0xe0], R4 ;  /* 0x0000e004000075a7 */ /* 0x0022a400080011ff */
[----:B--2---:R-:W-:Y:S05]  /*ade0*/  @!P0 NANOSLEEP.SYNCS 0x989680 ;  /* 0x009896800000895d */ /* 0x004fea0003900000 */
[----:B------:R-:W2:Y:S02]  /*adf0*/  @!P0 SYNCS.PHASECHK.TRANS64 P0, [R0+URZ+0xe0], R4 ;  /* 0x0000e004000085a7 */ /* 0x000ea400080010ff */
[----:B--2---:R-:W-:Y:S05]  /*ae00*/  @!P0 BRA `(.L_x_74) ;  /* 0xfffffffc00f08947 */ /* 0x004fea000383ffff */
[----:B------:R-:W-:Y:S05]  /*ae10*/  BRA `(.L_x_263) ;  /* 0xffffff8800d87947 */ /* 0x000fea000383ffff */
.L_x_76:
[----:B------:R-:W-:-:S07]  /*ae20*/  MOV R0, UR9 ;  /* 0x0000000900007c02 */ /* 0x000fce0008000f00 */
.L_x_264:
[----:B-1----:R1:W2:Y:S02]  /*ae30*/  SYNCS.PHASECHK.TRANS64.TRYWAIT P0, [R0+URZ+0x120], R4 ;  /* 0x00012004000075a7 */ /* 0x0022a400080011ff */
[----:B--2---:R-:W-:Y:S05]  /*ae40*/  @!P0 NANOSLEEP.SYNCS 0x989680 ;  /* 0x009896800000895d */ /* 0x004fea0003900000 */
[----:B------:R-:W2:Y:S02]  /*ae50*/  @!P0 SYNCS.PHASECHK.TRANS64 P0, [R0+URZ+0x120], R4 ;  /* 0x00012004000085a7 */ /* 0x000ea400080010ff */
[----:B--2---:R-:W-:Y:S05]  /*ae60*/  @!P0 BRA `(.L_x_264) ;  /* 0xfffffffc00f08947 */ /* 0x004fea000383ffff */
[----:B------:R-:W-:Y:S05]  /*ae70*/  BRA `(.L_x_265) ;  /* 0xffffff8c00247947 */ /* 0x000fea000383ffff */
.L_x_79:
[----:B------:R-:W-:Y:S07]  /*ae80*/  MOV R0, UR8 ;  /* 0x0000000800007c02 */ /* 0x000fee0008000f00 */
.L_x_266:
[----:B-1----:R1:W2:Y:S02]  /*ae90*/  SYNCS.PHASECHK.TRANS64.TRYWAIT P0, [R0+URZ], R4 ;  /* 0x00000004000075a7 */ /* 0x0022a400080011ff */
[----:B--2---:R-:W-:Y:S05]  /*aea0*/  @!P0 NANOSLEEP.SYNCS 0x989680 ;  /* 0x009896800000895d */ /* 0x004fea0003900000 */
[----:B------:R-:W2:Y:S02]  /*aeb0*/  @!P0 SYNCS.PHASECHK.TRANS64 P0, [R0+URZ], R4 ;  /* 0x00000004000085a7 */ /* 0x000ea400080010ff */
[----:B--2---:R-:W-:Y:S05]  /*aec0*/  @!P0 BRA `(.L_x_266) ;  /* 0xfffffffc00f08947 */ /* 0x004fea000383ffff */
[----:B------:R-:W-:Y:S05]  /*aed0*/  BRA `(.L_x_78) ;  /* 0xffffff8c00387947 */ /* 0x000fea000383ffff */
.L_x_83:
[----:B-1----:R-:W-:-:S07]  /*aee0*/  MOV R0, UR8 ;  /* 0x0000000800007c02 */ /* 0x002fce0008000f00 */
.L_x_267:
[----:B-1----:R1:W2:Y:S02]  /*aef0*/  SYNCS.PHASECHK.TRANS64.TRYWAIT P0, [R0+URZ], R2 ;  /* 0x00000002000075a7 */ /* 0x0022a400080011ff */
[----:B--2---:R-:W-:Y:S05]  /*af00*/  @!P0 NANOSLEEP.SYNCS 0x989680 ;  /* 0x009896800000895d */ /* 0x004fea0003900000 */
[----:B------:R-:W2:Y:S02]  /*af10*/  @!P0 SYNCS.PHASECHK.TRANS64 P0, [R0+URZ], R2 ;  /* 0x00000002000085a7 */ /* 0x000ea400080010ff */
[----:B--2---:R-:W-:Y:S05]  /*af20*/  @!P0 BRA `(.L_x_267) ;  /* 0xfffffffc00f08947 */ /* 0x004fea000383ffff */
[----:B------:R-:W-:Y:S05]  /*af30*/  BRA `(.L_x_268) ;  /* 0xffffff90002c7947 */ /* 0x000fea000383ffff */
.L_x_84:
[----:B------:R-:W-:-:S07]  /*af40*/  MOV R0, UR8 ;  /* 0x0000000800007c02 */ /* 0x000fce0008000f00 */
.L_x_269:
[----:B-1----:R1:W2:Y:S02]  /*af50*/  SYNCS.PHASECHK.TRANS64.TRYWAIT P0, [R0+URZ], R3 ;  /* 0x00000003000075a7 */ /* 0x0022a400080011ff */
[----:B--2---:R-:W-:Y:S05]  /*af60*/  @!P0 NANOSLEEP.SYNCS 0x989680 ;  /* 0x009896800000895d */ /* 0x004fea0003900000 */
[----:B------:R-:W2:Y:S02]  /*af70*/  @!P0 SYNCS.PHASECHK.TRANS64 P0, [R0+URZ], R3 ;  /* 0x00000003000085a7 */ /* 0x000ea400080010ff */
[----:B--2---:R-:W-:Y:S05]  /*af80*/  @!P0 BRA `(.L_x_269) ;  /* 0xfffffffc00f08947 */ /* 0x004fea000383ffff */
[----:B------:R-:W-:Y:S05]  /*af90*/  BRA `(.L_x_270) ;  /* 0xffffff9000387947 */ /* 0x000fea000383ffff */
.L_x_85:
[----:B------:R-:W-:-:S07]  /*afa0*/  MOV R0, UR8 ;  /* 0x0000000800007c02 */ /* 0x000fce0008000f00 */
.L_x_271:
[----:B-1----:R1:W2:Y:S02]  /*afb0*/  SYNCS.PHASECHK.TRANS64.TRYWAIT P0, [R0+URZ], R3 ;  /* 0x00000003000075a7 */ /* 0x0022a400080011ff */
[----:B--2---:R-:W-:Y:S05]  /*afc0*/  @!P0 NANOSLEEP.SYNCS 0x989680 ;  /* 0x009896800000895d */ /* 0x004fea0003900000 */
[----:B------:R-:W2:Y:S02]  /*afd0*/  @!P0 SYNCS.PHASECHK.TRANS64 P0, [R0+URZ], R3 ;  /* 0x00000003000085a7 */ /* 0x000ea400080010ff */
[----:B--2---:R-:W-:Y:S05]  /*afe0*/  @!P0 BRA `(.L_x_271) ;  /* 0xfffffffc00f08947 */ /* 0x004fea000383ffff */
[----:B------:R-:W-:Y:S05]  /*aff0*/  BRA `(.L_x_272) ;  /* 0xffffff9000447947 */ /* 0x000fea000383ffff */
.L_x_88:
[----:B------:R-:W-:-:S07]  /*b000*/  MOV R0, UR7 ;  /* 0x0000000700007c02 */ /* 0x000fce0008000f00 */
.L_x_273:
[----:B-1----:R1:W2:Y:S02]  /*b010*/  SYNCS.PHASECHK.TRANS64.TRYWAIT P1, [R0+URZ+0x160], R2 ;  /* 0x00016002000075a7 */ /* 0x0022a400080211ff */
[----:B--2---:R-:W-:Y:S05]  /*b020*/  @!P1 NANOSLEEP.SYNCS 0x989680 ;  /* 0x009896800000995d */ /* 0x004fea0003900000 */
[----:B------:R-:W2:Y:S02]  /*b030*/  @!P1 SYNCS.PHASECHK.TRANS64 P1, [R0+URZ+0x160], R2 ;  /* 0x00016002000095a7 */ /* 0x000ea400080210ff */
[----:B--2---:R-:W-:Y:S05]  /*b040*/  @!P1 BRA `(.L_x_273) ;  /* 0xfffffffc00f09947 */ /* 0x004fea000383ffff */
[----:B------:R-:W-:Y:S05]  /*b050*/  BRA `(.L_x_274) ;  /* 0xffffff9000907947 */ /* 0x000fea000383ffff */
.L_x_93:
[----:B--2---:R2:W4:Y:S02]  /*b060*/  SYNCS.PHASECHK.TRANS64.TRYWAIT P0, [R0+URZ+0xe0], R2 ;  /* 0x0000e002000075a7 */ /* 0x00452400080011ff */
[----:B----4-:R-:W-:Y:S05]  /*b070*/  @!P0 NANOSLEEP.SYNCS 0x989680 ;  /* 0x009896800000895d */ /* 0x010fea0003900000 */
[----:B------:R-:W4:Y:S02]  /*b080*/  @!P0 SYNCS.PHASECHK.TRANS64 P0, [R0+URZ+0xe0], R2 ;  /* 0x0000e002000085a7 */ /* 0x000f2400080010ff */
[----:B----4-:R-:W-:Y:S05]  /*b090*/  @!P0 BRA `(.L_x_93) ;  /* 0xfffffffc00f08947 */ /* 0x010fea000383ffff */
[----:B------:R-:W-:Y:S05]  /*b0a0*/  BRA `(.L_x_275) ;  /* 0xffffff9400947947 */ /* 0x000fea000383ffff */
.L_x_96:
[----:B------:R-:W-:Y:S07]  /*b0b0*/  MOV R0, UR5 ;  /* 0x0000000500007c02 */ /* 0x000fee0008000f00 */
.L_x_276:
[----:B--2---:R2:W4:Y:S02]  /*b0c0*/  SYNCS.PHASECHK.TRANS64.TRYWAIT P0, [R0+URZ+0xd8], R2 ;  /* 0x0000d802000075a7 */ /* 0x00452400080011ff */
[----:B----4-:R-:W-:Y:S05]  /*b0d0*/  @!P0 NANOSLEEP.SYNCS 0x989680 ;  /* 0x009896800000895d */ /* 0x010fea0003900000 */
[----:B------:R-:W4:Y:S02]  /*b0e0*/  @!P0 SYNCS.PHASECHK.TRANS64 P0, [R0+URZ+0xd8], R2 ;  /* 0x0000d802000085a7 */ /* 0x000f2400080010ff */
[----:B----4-:R-:W-:Y:S05]  /*b0f0*/  @!P0 BRA `(.L_x_276) ;  /* 0xfffffffc00f08947 */ /* 0x010fea000383ffff */
[----:B------:R-:W-:Y:S05]  /*b100*/  BRA `(.L_x_95) ;  /* 0xffffff9800747947 */ /* 0x000fea000383ffff */
.L_x_99:
[----:B------:R-:W-:Y:S07]  /*b110*/  MOV R0, UR16 ;  /* 0x0000001000007c02 */ /* 0x000fee0008000f00 */
.L_x_277:
[----:B-1----:R1:W2:Y:S02]  /*b120*/  SYNCS.PHASECHK.TRANS64.TRYWAIT P0, [R0+URZ+0xb8], R9 ;  /* 0x0000b809000075a7 */ /* 0x0022a400080011ff */
[----:B--2---:R-:W-:Y:S05]  /*b130*/  @!P0 NANOSLEEP.SYNCS 0x989680 ;  /* 0x009896800000895d */ /* 0x004fea0003900000 */
[----:B------:R-:W2:Y:S02]  /*b140*/  @!P0 SYNCS.PHASECHK.TRANS64 P0, [R0+URZ+0xb8], R9 ;  /* 0x0000b809000085a7 */ /* 0x000ea400080010ff */
[----:B--2---:R-:W-:Y:S05]  /*b150*/  @!P0 BRA `(.L_x_277) ;  /* 0xfffffffc00f08947 */ /* 0x004fea000383ffff */
[----:B------:R-:W-:Y:S05]  /*b160*/  BRA `(.L_x_278) ;  /* 0xffffff9800ec7947 */ /* 0x000fea000383ffff */
.L_x_100:
[----:B------:R-:W-:Y:S07]  /*b170*/  MOV R0, UR14 ;  /* 0x0000000e00007c02 */ /* 0x000fee0008000f00 */
.L_x_279:
[----:B-1----:R1:W2:Y:S02]  /*b180*/  SYNCS.PHASECHK.TRANS64.TRYWAIT P0, [R0+URZ+0xb8], R22 ;  /* 0x0000b816000075a7 */ /* 0x0022a400080011ff */
[----:B--2---:R-:W-:Y:S05]  /*b190*/  @!P0 NANOSLEEP.SYNCS 0x989680 ;  /* 0x009896800000895d */ /* 0x004fea0003900000 */
[----:B------:R-:W2:Y:S02]  /*b1a0*/  @!P0 SYNCS.PHASECHK.TRANS64 P0, [R0+URZ+0xb8], R22 ;  /* 0x0000b816000085a7 */ /* 0x000ea400080010ff */
[----:B--2---:R-:W-:Y:S05]  /*b1b0*/  @!P0 BRA `(.L_x_279) ;  /* 0xfffffffc00f08947 */ /* 0x004fea000383ffff */
[----:B------:R-:W-:Y:S05]  /*b1c0*/  BRA `(.L_x_280) ;  /* 0xffffff9c008c7947 */ /* 0x000fea000383ffff */
.L_x_102:
[----:B------:R-:W-:-:S07]  /*b1d0*/  MOV R0, UR4 ;  /* 0x0000000400007c02 */ /* 0x000fce0008000f00 */
.L_x_281:
[----:B-1----:R1:W4:Y:S02]  /*b1e0*/  SYNCS.PHASECHK.TRANS64.TRYWAIT P0, [R0+URZ], R2 ;  /* 0x00000002000075a7 */ /* 0x00232400080011ff */
[----:B----4-:R-:W-:Y:S05]  /*b1f0*/  @!P0 NANOSLEEP.SYNCS 0x989680 ;  /* 0x009896800000895d */ /* 0x010fea0003900000 */
[----:B------:R-:W4:Y:S02]  /*b200*/  @!P0 SYNCS.PHASECHK.TRANS64 P0, [R0+URZ], R2 ;  /* 0x00000002000085a7 */ /* 0x000f2400080010ff */
[----:B----4-:R-:W-:Y:S05]  /*b210*/  @!P0 BRA `(.L_x_281) ;  /* 0xfffffffc00f08947 */ /* 0x010fea000383ffff */
[----:B------:R-:W-:Y:S05]  /*b220*/  BRA `(.L_x_282) ;  /* 0xffffffa000187947 */ /* 0x000fea000383ffff */
.L_x_103:
[----:B------:R-:W-:-:S07]  /*b230*/  MOV R0, UR4 ;  /* 0x0000000400007c02 */ /* 0x000fce0008000f00 */
.L_x_283:
[----:B-1----:R1:W4:Y:S02]  /*b240*/  SYNCS.PHASECHK.TRANS64.TRYWAIT P0, [R0+URZ], R2 ;  /* 0x00000002000075a7 */ /* 0x00232400080011ff */
[----:B----4-:R-:W-:Y:S05]  /*b250*/  @!P0 NANOSLEEP.SYNCS 0x989680 ;  /* 0x009896800000895d */ /* 0x010fea0003900000 */
[----:B------:R-:W4:Y:S02]  /*b260*/  @!P0 SYNCS.PHASECHK.TRANS64 P0, [R0+URZ], R2 ;  /* 0x00000002000085a7 */ /* 0x000f2400080010ff */
[----:B----4-:R-:W-:Y:S05]  /*b270*/  @!P0 BRA `(.L_x_283) ;  /* 0xfffffffc00f08947 */ /* 0x010fea000383ffff */
[----:B------:R-:W-:Y:S05]  /*b280*/  BRA `(.L_x_284) ;  /* 0xffffffa000247947 */ /* 0x000fea000383ffff */
.L_x_105:
[----:B-1----:R1:W2:Y:S02]  /*b290*/  SYNCS.PHASECHK.TRANS64.TRYWAIT P0, [R0+URZ+0xe0], R2 ;  /* 0x0000e002000075a7 */ /* 0x0022a400080011ff */
[----:B--2---:R-:W-:Y:S05]  /*b2a0*/  @!P0 NANOSLEEP.SYNCS 0x989680 ;  /* 0x009896800000895d */ /* 0x004fea0003900000 */
[----:B------:R-:W2:Y:S02]  /*b2b0*/  @!P0 SYNCS.PHASECHK.TRANS64 P0, [R0+URZ+0xe0], R2 ;  /* 0x0000e002000085a7 */ /* 0x000ea400080010ff */
[----:B--2---:R-:W-:Y:S05]  /*b2c0*/  @!P0 BRA `(.L_x_105) ;  /* 0xfffffffc00f08947 */ /* 0x004fea000383ffff */
[----:B------:R-:W-:Y:S05]  /*b2d0*/  BRA `(.L_x_285) ;  /* 0xffffffa000e07947 */ /* 0x000fea000383ffff */
.L_x_119:
[----:B-1----:R1:W2:Y:S02]  /*b2e0*/  SYNCS.PHASECHK.TRANS64.TRYWAIT P0, [R2+URZ+0xa0], R0 ;  /* 0x0000a000020075a7 */ /* 0x0022a400080011ff */
[----:B--2---:R-:W-:Y:S05]  /*b2f0*/  @!P0 NANOSLEEP.SYNCS 0x989680 ;  /* 0x009896800000895d */ /* 0x004fea0003900000 */
[----:B------:R-:W2:Y:S02]  /*b300*/  @!P0 SYNCS.PHASECHK.TRANS64 P0, [R2+URZ+0xa0], R0 ;  /* 0x0000a000020085a7 */ /* 0x000ea400080010ff */
[----:B--2---:R-:W-:Y:S05]  /*b310*/  @!P0 BRA `(.L_x_119) ;  /* 0xfffffffc00f08947 */ /* 0x004fea000383ffff */
[----:B------:R-:W-:Y:S05]  /*b320*/  BRA `(.L_x_118) ;  /* 0xffffffb0005c7947 */ /* 0x000fea000383ffff */
.L_x_122:
[----:B--2---:R2:W1:Y:S02]  /*b330*/  SYNCS.PHASECHK.TRANS64.TRYWAIT P0, [R131+URZ+0x100], R0 ;  /* 0x00010000830075a7 */ /* 0x00446400080011ff */
[----:B-1----:R-:W-:Y:S05]  /*b340*/  @!P0 NANOSLEEP.SYNCS 0x989680 ;  /* 0x009896800000895d */ /* 0x002fea0003900000 */
[----:B------:R-:W1:Y:S02]  /*b350*/  @!P0 SYNCS.PHASECHK.TRANS64 P0, [R131+URZ+0x100], R0 ;  /* 0x00010000830085a7 */ /* 0x000e6400080010ff */
[----:B-1----:R-:W-:Y:S05]  /*b360*/  @!P0 BRA `(.L_x_122) ;  /* 0xfffffffc00f08947 */ /* 0x002fea000383ffff */
[----:B------:R-:W-:Y:S05]  /*b370*/  BRA `(.L_x_121) ;  /* 0xffffffb000b87947 */ /* 0x000fea000383ffff */
        .weak           $__internal_0_$__cuda_sm10x_tcgen05_guardrail_trap_col_being_dealloced_not_returned_by_alloc
        .type           $__internal_0_$__cuda_sm10x_tcgen05_guardrail_trap_col_being_dealloced_not_returned_by_alloc,@function
        .size           $__internal_0_$__cuda_sm10x_tcgen05_guardrail_trap_col_being_dealloced_not_returned_by_alloc,($__internal_1_$__cuda_sm10x_tcgen05_guardrail_trap_phase_invalid_during_alloc - $__internal_0_$__cuda_sm10x_tcgen05_guardrail_trap_col_being_dealloced_not_returned_by_alloc)
$__internal_0_$__cuda_sm10x_tcgen05_guardrail_trap_col_being_dealloced_not_returned_by_alloc:
[----:B------:R-:W-:Y:S05]  /*b380*/  BPT.TRAP 0x1 ;  /* 0x000000040000795c */ /* 0x000fea0000300000 */
[----:B------:R-:W-:-:S04]  /*b390*/  HFMA2 R3, -RZ, RZ, 0, 0 ;  /* 0x00000000ff037431 */ /* 0x000fc800000001ff */
[----:B------:R-:W-:Y:S05]  /*b3a0*/  RET.REL.NODEC R2 `(_ZN7cutlass13device_kernelINS_4gemm6kernel13GemmUniversalIN4cute5tupleIJiiiiEEENS1_10collective13CollectiveMmaINS1_35MainloopSm100TmaUmmaWarpSpecializedILi10ELi2ELi4ENS5_IJNS4_1CILi2EEENSA_ILi1EEESC_EEEEENS5_IJNSA_ILi256EEENSA_ILi64EEESG_EEENS_6half_tENS5_IJlSC_lEEESI_SJ_NS4_8TiledMMAINS4_8MMA_AtomIJNS4_26SM100_MMA_F16BF16_2x1SM_SSISI_SI_fLi256ELi64ELNS4_4UMMA5MajorE0ELSO_0ELNSN_7ScaleInE0ELSP_0EEEEEENS4_6LayoutINS5_IJSC_SC_SC_EEENS5_IJNSA_ILi0EEESU_SU_EEEEENS5_IJNS4_10UnderscoreESX_SX_EEEEENS4_18SM100_TMA_2SM_LOADENS4_14ComposedLayoutINS4_7SwizzleILi3ELi4ELi3EEENS4_18smem_ptr_flag_bitsILi16EEENSS_INS5_IJNSA_ILi8EEESG_EEENS5_IJSG_SC_EEEEEEEvNS4_8identityES10_S1A_vS1B_EENS_8epilogue10collective18CollectiveEpilogueINS1D_23Sm100TmaWarpSpecializedILi3ELi2ELi32ELb1ELb0EEEJNS5_IJNSA_ILi128EEESG_SG_EEENS5_IJNSS_IS1I_SC_EENSS_INSA_ILi32EEESC_EEEEESI_SJ_SI_SJ_NS1D_6fusion15FusionCallbacksIS1H_NS1O_13LinCombEltActINS1D_6thread7SigmoidESI_fSI_fLNS_15FloatRoundStyleE2EEES1J_S1N_JEEENS4_5SM1004TMEM4LOAD26SM100_TMEM_LOAD_32dp32b32xENS4_13SM90_TMA_LOADENS11_INS12_ILi2ELi4ELi3EEES15_NSS_INS5_IJS16_S1L_EEENS5_IJS1L_SC_EEEEEEENS4_39AutoVectorizingCopyWithAssumedAlignmentILi128EEENS4_14SM90_TMA_STOREES25_S27_S27_EEEvvEEEEvNT_6ParamsE) ;  /* 0xffffff4c02147950 */ /* 0x000fea0003c3ffff */
        .weak           $__internal_1_$__cuda_sm10x_tcgen05_guardrail_trap_phase_invalid_during_alloc
        .type           $__internal_1_$__cuda_sm10x_tcgen05_guardrail_trap_phase_invalid_during_alloc,@function
        .size           $__internal_1_$__cuda_sm10x_tcgen05_guardrail_trap_phase_invalid_during_alloc,($__internal_2_$__cuda_sm10x_tcgen05_guardrail_trap_unallocated_columns_being_dealloced - $__internal_1_$__cuda_sm10x_tcgen05_guardrail_trap_phase_invalid_during_alloc)
$__internal_1_$__cuda_sm10x_tcgen05_guardrail_trap_phase_invalid_during_alloc:
[----:B------:R-:W-:Y:S05]  /*b3b0*/  BPT.TRAP 0x1 ;  /* 0x000000040000795c */ /* 0x000fea0000300000 */
[----:B------:R-:W-:-:S04]  /*b3c0*/  MOV R3, 0x0 ;  /* 0x0000000000037802 */ /* 0x000fc80000000f00 */
[----:B------:R-:W-:Y:S05]  /*b3d0*/  RET.REL.NODEC R2 `(_ZN7cutlass13device_kernelINS_4gemm6kernel13GemmUniversalIN4cute5tupleIJiiiiEEENS1_10collective13CollectiveMmaINS1_35MainloopSm100TmaUmmaWarpSpecializedILi10ELi2ELi4ENS5_IJNS4_1CILi2EEENSA_ILi1EEESC_EEEEENS5_IJNSA_ILi256EEENSA_ILi64EEESG_EEENS_6half_tENS5_IJlSC_lEEESI_SJ_NS4_8TiledMMAINS4_8MMA_AtomIJNS4_26SM100_MMA_F16BF16_2x1SM_SSISI_SI_fLi256ELi64ELNS4_4UMMA5MajorE0ELSO_0ELNSN_7ScaleInE0ELSP_0EEEEEENS4_6LayoutINS5_IJSC_SC_SC_EEENS5_IJNSA_ILi0EEESU_SU_EEEEENS5_IJNS4_10UnderscoreESX_SX_EEEEENS4_18SM100_TMA_2SM_LOADENS4_14ComposedLayoutINS4_7SwizzleILi3ELi4ELi3EEENS4_18smem_ptr_flag_bitsILi16EEENSS_INS5_IJNSA_ILi8EEESG_EEENS5_IJSG_SC_EEEEEEEvNS4_8identityES10_S1A_vS1B_EENS_8epilogue10collective18CollectiveEpilogueINS1D_23Sm100TmaWarpSpecializedILi3ELi2ELi32ELb1ELb0EEEJNS5_IJNSA_ILi128EEESG_SG_EEENS5_IJNSS_IS1I_SC_EENSS_INSA_ILi32EEESC_EEEEESI_SJ_SI_SJ_NS1D_6fusion15FusionCallbacksIS1H_NS1O_13LinCombEltActINS1D_6thread7SigmoidESI_fSI_fLNS_15FloatRoundStyleE2EEES1J_S1N_JEEENS4_5SM1004TMEM4LOAD26SM100_TMEM_LOAD_32dp32b32xENS4_13SM90_TMA_LOADENS11_INS12_ILi2ELi4ELi3EEES15_NSS_INS5_IJS16_S1L_EEENS5_IJS1L_SC_EEEEEEENS4_39AutoVectorizingCopyWithAssumedAlignmentILi128EEENS4_14SM90_TMA_STOREES25_S27_S27_EEEvvEEEEvNT_6ParamsE) ;  /* 0xffffff4c02087950 */ /* 0x000fea0003c3ffff */
        .weak           $__internal_2_$__cuda_sm10x_tcgen05_guardrail_trap_unallocated_columns_being_dealloced
        .type           $__internal_2_$__cuda_sm10x_tcgen05_guardrail_trap_unallocated_columns_being_dealloced,@function
        .size           $__internal_2_$__cuda_sm10x_tcgen05_guardrail_trap_unallocated_columns_being_dealloced,($__internal_3_$__cuda_sm20_rcp_rn_f32_slowpath - $__internal_2_$__cuda_sm10x_tcgen05_guardrail_trap_unallocated_columns_being_dealloced)
$__internal_2_$__cuda_sm10x_tcgen05_guardrail_trap_unallocated_columns_being_dealloced:
[----:B------:R-:W-:Y:S05]  /*b3e0*/  BPT.TRAP 0x1 ;  /* 0x000000040000795c */ /* 0x000fea0000300000 */
[----:B------:R-:W-:-:S04]  /*b3f0*/  HFMA2 R3, -RZ, RZ, 0, 0 ;  /* 0x00000000ff037431 */ /* 0x000fc800000001ff */
[----:B------:R-:W-:Y:S05]  /*b400*/  RET.REL.NODEC R2 `(_ZN7cutlass13device_kernelINS_4gemm6kernel13GemmUniversalIN4cute5tupleIJiiiiEEENS1_10collective13CollectiveMmaINS1_35MainloopSm100TmaUmmaWarpSpecializedILi10ELi2ELi4ENS5_IJNS4_1CILi2EEENSA_ILi1EEESC_EEEEENS5_IJNSA_ILi256EEENSA_ILi64EEESG_EEENS_6half_tENS5_IJlSC_lEEESI_SJ_NS4_8TiledMMAINS4_8MMA_AtomIJNS4_26SM100_MMA_F16BF16_2x1SM_SSISI_SI_fLi256ELi64ELNS4_4UMMA5MajorE0ELSO_0ELNSN_7ScaleInE0ELSP_0EEEEEENS4_6LayoutINS5_IJSC_SC_SC_EEENS5_IJNSA_ILi0EEESU_SU_EEEEENS5_IJNS4_10UnderscoreESX_SX_EEEEENS4_18SM100_TMA_2SM_LOADENS4_14ComposedLayoutINS4_7SwizzleILi3ELi4ELi3EEENS4_18smem_ptr_flag_bitsILi16EEENSS_INS5_IJNSA_ILi8EEESG_EEENS5_IJSG_SC_EEEEEEEvNS4_8identityES10_S1A_vS1B_EENS_8epilogue10collective18CollectiveEpilogueINS1D_23Sm100TmaWarpSpecializedILi3ELi2ELi32ELb1ELb0EEEJNS5_IJNSA_ILi128EEESG_SG_EEENS5_IJNSS_IS1I_SC_EENSS_INSA_ILi32EEESC_EEEEESI_SJ_SI_SJ_NS1D_6fusion15FusionCallbacksIS1H_NS1O_13LinCombEltActINS1D_6thread7SigmoidESI_fSI_fLNS_15FloatRoundStyleE2EEES1J_S1N_JEEENS4_5SM1004TMEM4LOAD26SM100_TMEM_LOAD_32dp32b32xENS4_13SM90_TMA_LOADENS11_INS12_ILi2ELi4ELi3EEES15_NSS_INS5_IJS16_S1L_EEENS5_IJS1L_SC_EEEEEEENS4_39AutoVectorizingCopyWithAssumedAlignmentILi128EEENS4_14SM90_TMA_STOREES25_S27_S27_EEEvvEEEEvNT_6ParamsE) ;  /* 0xffffff4802fc7950 */ /* 0x000fea0003c3ffff */
        .weak           $__internal_3_$__cuda_sm20_rcp_rn_f32_slowpath
        .type           $__internal_3_$__cuda_sm20_rcp_rn_f32_slowpath,@function
        .size           $__internal_3_$__cuda_sm20_rcp_rn_f32_slowpath,(.L_x_291 - $__internal_3_$__cuda_sm20_rcp_rn_f32_slowpath)
$__internal_3_$__cuda_sm20_rcp_rn_f32_slowpath:
[----:B------:R-:W-:Y:S01]  /*b410*/  IMAD.SHL.U32 R53, R56, 0x2, RZ ;  /* 0x0000000238357824 */ /* 0x000fe200078e00ff */
[----:B------:R-:W-:Y:S04]  /*b420*/  BSSY.RECONVERGENT B0, `(.L_x_286) ;  /* 0x0000030000007945 */ /* 0x000fe80003800200 */
[----:B------:R-:W-:-:S04]  /*b430*/  SHF.R.U32.HI R53, RZ, 0x18, R53 ;  /* 0x00000018ff357819 */ /* 0x000fc80000011635 */
[----:B------:R-:W-:-:S13]  /*b440*/  ISETP.NE.U32.AND P0, PT, R53, RZ, PT ;  /* 0x000000ff3500720c */ /* 0x000fda0003f05070 */
[----:B------:R-:W-:Y:S05]  /*b450*/  @P0 BRA `(.L_x_287) ;  /* 0x0000000000280947 */ /* 0x000fea0003800000 */
[----:B------:R-:W-:-:S04]  /*b460*/  SHF.L.U32 R32, R56, 0x1, RZ ;  /* 0x0000000138207819 */ /* 0x000fc800000006ff */
[----:B------:R-:W-:-:S13]  /*b470*/  ISETP.NE.AND P0, PT, R32, RZ, PT ;  /* 0x000000ff2000720c */ /* 0x000fda0003f05270 */
[----:B------:R-:W-:Y:S01]  /*b480*/  @P0 FFMA R53, R56, 1.84467440737095516160e+19, RZ ;  /* 0x5f80000038350823 */ /* 0x000fe200000000ff */
[----:B------:R-:W-:Y:S08]  /*b490*/  @!P0 MUFU.RCP R54, R56 ;  /* 0x0000003800368308 */ /* 0x000ff00000001000 */
[----:B------:R-:W1:Y:S02]  /*b4a0*/  @P0 MUFU.RCP R32, R53 ;  /* 0x0000003500200308 */ /* 0x000e640000001000 */
[----:B-1----:R-:W-:-:S04]  /*b4b0*/  @P0 FFMA R53, R53, R32, -1 ;  /* 0xbf80000035350423 */ /* 0x002fc80000000020 */
[----:B------:R-:W-:-:S04]  /*b4c0*/  @P0 FADD.FTZ R53, -R53, -RZ ;  /* 0x800000ff35350221 */ /* 0x000fc80000010100 */
[----:B------:R-:W-:-:S04]  /*b4d0*/  @P0 FFMA R53, R32, R53, R32 ;  /* 0x0000003520350223 */ /* 0x000fc80000000020 */
[----:B------:R-:W-:Y:S01]  /*b4e0*/  @P0 FFMA R54, R53, 1.84467440737095516160e+19, RZ ;  /* 0x5f80000035360823 */ /* 0x000fe200000000ff */
[----:B------:R-:W-:Y:S05]  /*b4f0*/  BRA `(.L_x_288) ;  /* 0x0000000000887947 */ /* 0x000fea0003800000 */
.L_x_287:
[----:B------:R-:W-:-:S04]  /*b500*/  IADD3 R32, PT, PT, R53, -0xfd, RZ ;  /* 0xffffff0335207810 */ /* 0x000fc80007ffe0ff */
[----:B------:R-:W-:-:S13]  /*b510*/  ISETP.GT.U32.AND P0, PT, R32, 0x1, PT ;  /* 0x000000012000780c */ /* 0x000fda0003f04070 */
[----:B------:R-:W-:Y:S05]  /*b520*/  @P0 BRA `(.L_x_289) ;  /* 0x0000000000780947 */ /* 0x000fea0003800000 */
[----:B------:R-:W-:Y:S01]  /*b530*/  LOP3.LUT R57, R56, 0x7fffff, RZ, 0xc0, !PT ;  /* 0x007fffff38397812 */ /* 0x000fe200078ec0ff */
[----:B------:R-:W-:Y:S02]  /*b540*/  IMAD.MOV.U32 R54, RZ, RZ, 0x3 ;  /* 0x00000003ff367424 */ /* 0x000fe400078e00ff */
[----:B------:R-:W-:Y:S01]  /*b550*/  VIADD R53, R53, 0xffffff04 ;  /* 0xffffff0435357836 */ /* 0x000fe20000000000 */
[----:B------:R-:W-:Y:S02]  /*b560*/  LOP3.LUT R57, R57, 0x3f800000, RZ, 0xfc, !PT ;  /* 0x3f80000039397812 */ /* 0x000fe400078efcff */
[----:B------:R-:W-:Y:S02]  /*b570*/  SHF.L.U32 R54, R54, R32, RZ ;  /* 0x0000002036367219 */ /* 0x000fe400000006ff */
[----:B------:R-:W1:Y:S02]  /*b580*/  MUFU.RCP R58, R57 ;  /* 0x00000039003a7308 */ /* 0x000e640000001000 */
[----:B-1----:R-:W-:-:S04]  /*b590*/  FFMA R57, R57, R58, -1 ;  /* 0xbf80000039397423 */ /* 0x002fc8000000003a */
[----:B------:R-:W-:-:S04]  /*b5a0*/  FADD.FTZ R57, -R57, -RZ ;  /* 0x800000ff39397221 */ /* 0x000fc80000010100 */
[CCC-:B------:R-:W-:Y:S01]  /*b5b0*/  FFMA.RM R59, R58.reuse, R57.reuse, R58.reuse ;  /* 0x000000393a3b7223 */ /* 0x1c0fe2000000403a */
[----:B------:R-:W-:-:S04]  /*b5c0*/  FFMA.RP R57, R58, R57, R58 ;  /* 0x000000393a397223 */ /* 0x000fc8000000803a */
[C---:B------:R-:W-:Y:S02]  /*b5d0*/  LOP3.LUT R58, R59.reuse, 0x7fffff, RZ, 0xc0, !PT ;  /* 0x007fffff3b3a7812 */ /* 0x040fe400078ec0ff */
[----:B------:R-:W-:Y:S02]  /*b5e0*/  FSETP.NEU.FTZ.AND P0, PT, R59, R57, PT ;  /* 0x000000393b00720b */ /* 0x000fe40003f1d000 */
[----:B------:R-:W-:Y:S02]  /*b5f0*/  LOP3.LUT R58, R58, 0x800000, RZ, 0xfc, !PT ;  /* 0x008000003a3a7812 */ /* 0x000fe400078efcff */
[----:B------:R-:W-:Y:S02]  /*b600*/  SEL R57, RZ, 0xffffffff, !P0 ;  /* 0xffffffffff397807 */ /* 0x000fe40004000000 */
[----:B------:R-:W-:Y:S02]  /*b610*/  LOP3.LUT R54, R54, R58, RZ, 0xc0, !PT ;  /* 0x0000003a36367212 */ /* 0x000fe400078ec0ff */
[----:B------:R-:W-:Y:S01]  /*b620*/  SHF.R.U32.HI R53, RZ, R53, R58 ;  /* 0x00000035ff357219 */ /* 0x000fe2000001163a */
[----:B------:R-:W-:Y:S01]  /*b630*/  IMAD.MOV R57, RZ, RZ, -R57 ;  /* 0x000000ffff397224 */ /* 0x000fe200078e0a39 */
[----:B------:R-:W-:-:S04]  /*b640*/  SHF.R.U32.HI R54, RZ, R32, R54 ;  /* 0x00000020ff367219 */ /* 0x000fc80000011636 */
[----:B------:R-:W-:Y:S02]  /*b650*/  LOP3.LUT P1, RZ, R57, R32, R58, 0xf8, !PT ;  /* 0x0000002039ff7212 */ /* 0x000fe4000782f83a */
[C---:B------:R-:W-:Y:S02]  /*b660*/  LOP3.LUT P2, RZ, R54.reuse, 0x1, RZ, 0xc0, !PT ;  /* 0x0000000136ff7812 */ /* 0x040fe4000784c0ff */
[----:B------:R-:W-:-:S04]  /*b670*/  LOP3.LUT P0, RZ, R54, 0x2, RZ, 0xc0, !PT ;  /* 0x0000000236ff7812 */ /* 0x000fc8000780c0ff */
[----:B------:R-:W-:-:S04]  /*b680*/  PLOP3.LUT P0, PT, P2, P1, P0, 0xe0, 0x0 ;  /* 0x000000000000781c */ /* 0x000fc80001703c00 */
[----:B------:R-:W-:-:S05]  /*b690*/  SEL R32, RZ, 0x1, !P0 ;  /* 0x00000001ff207807 */ /* 0x000fca0004000000 */
[----:B------:R-:W-:-:S05]  /*b6a0*/  IMAD.MOV R32, RZ, RZ, -R32 ;  /* 0x000000ffff207224 */ /* 0x000fca00078e0a20 */
[----:B------:R-:W-:-:S13]  /*b6b0*/  ISETP.GE.AND P0, PT, R32, RZ, PT ;  /* 0x000000ff2000720c */ /* 0x000fda0003f06270 */
[----:B------:R-:W-:Y:S01]  /*b6c0*/  @!P0 VIADD R53, R53, 0x1 ;  /* 0x0000000135358836 */ /* 0x000fe20000000000 */
[----:B------:R-:W-:-:S13]  /*b6d0*/  LOP3.LUT P0, RZ, R56, 0x7fffff, RZ, 0xc0, !PT ;  /* 0x007fffff38ff7812 */ /* 0x000fda000780c0ff */
[----:B------:R-:W-:-:S05]  /*b6e0*/  @!P0 IMAD.SHL.U32 R53, R53, 0x2, RZ ;  /* 0x0000000235358824 */ /* 0x000fca00078e00ff */
[----:B------:R-:W-:Y:S01]  /*b6f0*/  LOP3.LUT R54, R53, 0x80000000, R56, 0xf8, !PT ;  /* 0x8000000035367812 */ /* 0x000fe200078ef838 */
[----:B------:R-:W-:Y:S05]  /*b700*/  BRA `(.L_x_288) ;  /* 0x0000000000047947 */ /* 0x000fea0003800000 */
.L_x_289:
[----:B------:R1:W2:Y:S02]  /*b710*/  MUFU.RCP R54, R56 ;  /* 0x0000003800367308 */ /* 0x0002a40000001000 */
.L_x_288:
[----:B------:R-:W-:Y:S05]  /*b720*/  BSYNC.RECONVERGENT B0 ;  /* 0x0000000000007941 */ /* 0x000fea0003800200 */
.L_x_286:
[----:B--2---:R-:W-:Y:S02]  /*b730*/  MOV R32, R54 ;  /* 0x0000003600207202 */ /* 0x004fe40000000f00 */
[----:B------:R-:W-:Y:S01]  /*b740*/  MOV R54, R55 ;  /* 0x0000003700367202 */ /* 0x000fe20000000f00 */
[----:B------:R-:W-:-:S04]  /*b750*/  HFMA2 R55, -RZ, RZ, 0, 0 ;  /* 0x00000000ff377431 */ /* 0x000fc800000001ff */
[----:B-1----:R-:W-:Y:S05]  /*b760*/  RET.REL.NODEC R54 `(_ZN7cutlass13device_kernelINS_4gemm6kernel13GemmUniversalIN4cute5tupleIJiiiiEEENS1_10collective13CollectiveMmaINS1_35MainloopSm100TmaUmmaWarpSpecializedILi10ELi2ELi4ENS5_IJNS4_1CILi2EEENSA_ILi1EEESC_EEEEENS5_IJNSA_ILi256EEENSA_ILi64EEESG_EEENS_6half_tENS5_IJlSC_lEEESI_SJ_NS4_8TiledMMAINS4_8MMA_AtomIJNS4_26SM100_MMA_F16BF16_2x1SM_SSISI_SI_fLi256ELi64ELNS4_4UMMA5MajorE0ELSO_0ELNSN_7ScaleInE0ELSP_0EEEEEENS4_6LayoutINS5_IJSC_SC_SC_EEENS5_IJNSA_ILi0EEESU_SU_EEEEENS5_IJNS4_10UnderscoreESX_SX_EEEEENS4_18SM100_TMA_2SM_LOADENS4_14ComposedLayoutINS4_7SwizzleILi3ELi4ELi3EEENS4_18smem_ptr_flag_bitsILi16EEENSS_INS5_IJNSA_ILi8EEESG_EEENS5_IJSG_SC_EEEEEEEvNS4_8identityES10_S1A_vS1B_EENS_8epilogue10collective18CollectiveEpilogueINS1D_23Sm100TmaWarpSpecializedILi3ELi2ELi32ELb1ELb0EEEJNS5_IJNSA_ILi128EEESG_SG_EEENS5_IJNSS_IS1I_SC_EENSS_INSA_ILi32EEESC_EEEEESI_SJ_SI_SJ_NS1D_6fusion15FusionCallbacksIS1H_NS1O_13LinCombEltActINS1D_6thread7SigmoidESI_fSI_fLNS_15FloatRoundStyleE2EEES1J_S1N_JEEENS4_5SM1004TMEM4LOAD26SM100_TMEM_LOAD_32dp32b32xENS4_13SM90_TMA_LOADENS11_INS12_ILi2ELi4ELi3EEES15_NSS_INS5_IJS16_S1L_EEENS5_IJS1L_SC_EEEEEEENS4_39AutoVectorizingCopyWithAssumedAlignmentILi128EEENS4_14SM90_TMA_STOREES25_S27_S27_EEEvvEEEEvNT_6ParamsE) ;  /* 0xffffff4836247950 */ /* 0x002fea0003c3ffff */
.L_x_290:
[----:B------:R-:W-:-:S00]  /*b770*/  BRA `(.L_x_290) ;  /* 0xfffffffc00fc7947 */ /* 0x000fc0000383ffff */
[----:B------:R-:W-:-:S00]  /*b780*/  NOP ;  /* 0x0000000000007918 */ /* 0x000fc00000000000 */
[----:B------:R-:W-:-:S00]  /*b790*/  NOP ;  /* 0x0000000000007918 */ /* 0x000fc00000000000 */
[----:B------:R-:W-:-:S00]  /*b7a0*/  NOP ;  /* 0x0000000000007918 */ /* 0x000fc00000000000 */
[----:B------:R-:W-:-:S00]  /*b7b0*/  NOP ;  /* 0x0000000000007918 */ /* 0x000fc00000000000 */
[----:B------:R-:W-:-:S00]  /*b7c0*/  NOP ;  /* 0x0000000000007918 */ /* 0x000fc00000000000 */
[----:B------:R-:W-:-:S00]  /*b7d0*/  NOP ;  /* 0x0000000000007918 */ /* 0x000fc00000000000 */
[----:B------:R-:W-:-:S00]  /*b7e0*/  NOP ;  /* 0x0000000000007918 */ /* 0x000fc00000000000 */
[----:B------:R-:W-:-:S00]  /*b7f0*/  NOP ;  /* 0x0000000000007918 */ /* 0x000fc00000000000 */
.L_x_291:


//--------------------- .nv.global.init           --------------------------
	.section	.nv.global.init,"aw",@progbits
.nv.global.init:
	.type		$str$27,@object
	.size		$str$27,($str$28 - $str$27)
$str$27:
        /*0000*/ 	.byte	0x28, 0x61, 0x64, 0x64, 0x72, 0x65, 0x73, 0x73, 0x20, 0x26, 0x20, 0x6d, 0x61, 0x73, 0x6b, 0x29
        /*0010*/ 	.byte	0x20, 0x3d, 0x3d, 0x20, 0x30, 0x00
	.type		$str$28,@object
	.size		$str$28,($str$26 - $str$28)
$str$28:
        /*0016*/ 	.byte	0x2f, 0x74, 0x6d, 0x70, 0x2f, 0x63, 0x75, 0x74, 0x6c, 0x61, 0x73, 0x73, 0x5f, 0x73, 0x77, 0x65
        /*0026*/ 	.byte	0x65, 0x70, 0x5f, 0x73, 0x72, 0x63, 0x2f, 0x69, 0x6e, 0x63, 0x6c, 0x75, 0x64, 0x65, 0x2f, 0x63
        /*0036*/ 	.byte	0x75, 0x74, 0x65, 0x2f, 0x70, 0x6f, 0x69, 0x6e, 0x74, 0x65, 0x72, 0x5f, 0x66, 0x6c, 0x61, 0x67
        /*0046*/ 	.byte	0x67, 0x65, 0x64, 0x2e, 0x68, 0x70, 0x70, 0x00
	.type		$str$26,@object
	.size		$str$26,($str$25 - $str$26)
$str$26:
        /*004e*/ 	.byte	0x2f, 0x74, 0x6d, 0x70, 0x2f, 0x63, 0x75, 0x74, 0x6c, 0x61, 0x73, 0x73, 0x5f, 0x73, 0x77, 0x65
        /*005e*/ 	.byte	0x65, 0x70, 0x5f, 0x73, 0x72, 0x63, 0x2f, 0x69, 0x6e, 0x63, 0x6c, 0x75, 0x64, 0x65, 0x2f, 0x63
        /*006e*/ 	.byte	0x75, 0x74, 0x65, 0x2f, 0x61, 0x74, 0x6f, 0x6d, 0x2f, 0x63, 0x6f, 0x70, 0x79, 0x5f, 0x74, 0x72
        /*007e*/ 	.byte	0x61, 0x69, 0x74, 0x73, 0x5f, 0x73, 0x6d, 0x31, 0x30, 0x30, 0x2e, 0x68, 0x70, 0x70, 0x00
	.type		$str$25,@object
	.size		$str$25,(__unnamed_1 - $str$25)
$str$25:
        /*008d*/ 	.byte	0x28, 0x28, 0x75, 0x69, 0x6e, 0x74, 0x33, 0x32, 0x5f, 0x74, 0x28, 0x74, 0x68, 0x72, 0x65, 0x61
        /*009d*/ 	.byte	0x64, 0x49, 0x64, 0x78, 0x2e, 0x78, 0x29, 0x20, 0x2f, 0x20, 0x33, 0x32, 0x29, 0x20, 0x25, 0x20
        /*00ad*/ 	.byte	0x34, 0x29, 0x20, 0x3d, 0x3d, 0x20, 0x28, 0x28, 0x28, 0x74, 0x6d, 0x65, 0x6d, 0x5f, 0x61, 0x64
        /*00bd*/ 	.byte	0x64, 0x72, 0x20, 0x3e, 0x3e, 0x20, 0x31, 0x36, 0x29, 0x20, 0x2f, 0x20, 0x33, 0x32, 0x29, 0x20
        /*00cd*/ 	.byte	0x25, 0x20, 0x34, 0x29, 0x00
	.type		__unnamed_1,@object
	.size		__unnamed_1,(__unnamed_2 - __unnamed_1)
__unnamed_1:
        /*00d2*/ 	.byte	0x61, 0x75, 0x74, 0x6f, 0x20, 0x63, 0x75, 0x74, 0x65, 0x3a, 0x3a, 0x61, 0x73, 0x5f, 0x70, 0x6f
        /* <DEDUP_REMOVED lines=24> */
        /*0262*/ 	.byte	0x3e, 0x3e, 0x3e, 0x3e, 0x5d, 0x00
	.type		__unnamed_2,@object
	.size		__unnamed_2,(.L_2 - __unnamed_2)
__unnamed_2:
        /* <DEDUP_REMOVED lines=42> */
        /*0508*/ 	.byte	0x3e, 0x3e, 0x5d, 0x00
.L_2:


//--------------------- .nv.shared._ZN7cutlass13device_kernelINS_4gemm6kernel13GemmUniversalIN4cute5tupleIJiiiiEEENS1_10collective13CollectiveMmaINS1_35MainloopSm100TmaUmmaWarpSpecializedILi10ELi2ELi4ENS5_IJNS4_1CILi2EEENSA_ILi1EEESC_EEEEENS5_IJNSA_ILi256EEENSA_ILi64EEESG_EEENS_6half_tENS5_IJlSC_lEEESI_SJ_NS4_8TiledMMAINS4_8MMA_AtomIJNS4_26SM100_MMA_F16BF16_2x1SM_SSISI_SI_fLi256ELi64ELNS4_4UMMA5MajorE0ELSO_0ELNSN_7ScaleInE0ELSP_0EEEEEENS4_6LayoutINS5_IJSC_SC_SC_EEENS5_IJNSA_ILi0EEESU_SU_EEEEENS5_IJNS4_10UnderscoreESX_SX_EEEEENS4_18SM100_TMA_2SM_LOADENS4_14ComposedLayoutINS4_7SwizzleILi3ELi4ELi3EEENS4_18smem_ptr_flag_bitsILi16EEENSS_INS5_IJNSA_ILi8EEESG_EEENS5_IJSG_SC_EEEEEEEvNS4_8identityES10_S1A_vS1B_EENS_8epilogue10collective18CollectiveEpilogueINS1D_23Sm100TmaWarpSpecializedILi3ELi2ELi32ELb1ELb0EEEJNS5_IJNSA_ILi128EEESG_SG_EEENS5_IJNSS_IS1I_SC_EENSS_INSA_ILi32EEESC_EEEEESI_SJ_SI_SJ_NS1D_6fusion15FusionCallbacksIS1H_NS1O_13LinCombEltActINS1D_6thread7SigmoidESI_fSI_fLNS_15FloatRoundStyleE2EEES1J_S1N_JEEENS4_5SM1004TMEM4LOAD26SM100_TMEM_LOAD_32dp32b32xENS4_13SM90_TMA_LOADENS11_INS12_ILi2ELi4ELi3EEES15_NSS_INS5_IJS16_S1L_EEENS5_IJS1L_SC_EEEEEEENS4_39AutoVectorizingCopyWithAssumedAlignmentILi128EEENS4_14SM90_TMA_STOREES25_S27_S27_EEEvvEEEEvNT_6ParamsE --------------------------
	.section	.nv.shared._ZN7cutlass13device_kernelINS_4gemm6kernel13GemmUniversalIN4cute5tupleIJiiiiEEENS1_10collective13CollectiveMmaINS1_35MainloopSm100TmaUmmaWarpSpecializedILi10ELi2ELi4ENS5_IJNS4_1CILi2EEENSA_ILi1EEESC_EEEEENS5_IJNSA_ILi256EEENSA_ILi64EEESG_EEENS_6half_tENS5_IJlSC_lEEESI_SJ_NS4_8TiledMMAINS4_8MMA_AtomIJNS4_26SM100_MMA_F16BF16_2x1SM_SSISI_SI_fLi256ELi64ELNS4_4UMMA5MajorE0ELSO_0ELNSN_7ScaleInE0ELSP_0EEEEEENS4_6LayoutINS5_IJSC_SC_SC_EEENS5_IJNSA_ILi0EEESU_SU_EEEEENS5_IJNS4_10UnderscoreESX_SX_EEEEENS4_18SM100_TMA_2SM_LOADENS4_14ComposedLayoutINS4_7SwizzleILi3ELi4ELi3EEENS4_18smem_ptr_flag_bitsILi16EEENSS_INS5_IJNSA_ILi8EEESG_EEENS5_IJSG_SC_EEEEEEEvNS4_8identityES10_S1A_vS1B_EENS_8epilogue10collective18CollectiveEpilogueINS1D_23Sm100TmaWarpSpecializedILi3ELi2ELi32ELb1ELb0EEEJNS5_IJNSA_ILi128EEESG_SG_EEENS5_IJNSS_IS1I_SC_EENSS_INSA_ILi32EEESC_EEEEESI_SJ_SI_SJ_NS1D_6fusion15FusionCallbacksIS1H_NS1O_13LinCombEltActINS1D_6thread7SigmoidESI_fSI_fLNS_15FloatRoundStyleE2EEES1J_S1N_JEEENS4_5SM1004TMEM4LOAD26SM100_TMEM_LOAD_32dp32b32xENS4_13SM90_TMA_LOADENS11_INS12_ILi2ELi4ELi3EEES15_NSS_INS5_IJS16_S1L_EEENS5_IJS1L_SC_EEEEEEENS4_39AutoVectorizingCopyWithAssumedAlignmentILi128EEENS4_14SM90_TMA_STOREES25_S27_S27_EEEvvEEEEvNT_6ParamsE,"aw",@nobits
	.sectionflags	@""
	.align	16
	.zero		1024


//--------------------- .nv.shared.reserved.0     --------------------------
	.section	.nv.shared.reserved.0,"aw",@nobits
	.weak		__nv_reservedSMEM_offset_0_alias
	.size		__nv_reservedSMEM_offset_0_alias, 0, 64
	.other		__nv_reservedSMEM_offset_0_alias,@"STO_CUDA_RESERVED_SHARED STV_DEFAULT"
__nv_reservedSMEM_offset_0_alias:
	.zero		0
.nv.shared.reserved.0:
	.zero		64
	.weak		__nv_reservedSMEM_tcgen05_partition
	.type		__nv_reservedSMEM_tcgen05_partition,@object
	.size		__nv_reservedSMEM_tcgen05_partition,(.L_0 - __nv_reservedSMEM_tcgen05_partition)
__nv_reservedSMEM_tcgen05_partition:
	.zero		32
.L_0:


//--------------------- .nv.global                --------------------------
	.section	.nv.global,"aw",@nobits
.nv.global:
	.type		_ZN39_INTERNAL_ed356eb8_4_k_cu_f550fe1e_33004cute1_E,@object
	.size		_ZN39_INTERNAL_ed356eb8_4_k_cu_f550fe1e_33004cute1_E,(_ZN39_INTERNAL_ed356eb8_4_k_cu_f550fe1e_33004cuda3std3__45__cpo6cbeginE - _ZN39_INTERNAL_ed356eb8_4_k_cu_f550fe1e_33004cute1_E)
_ZN39_INTERNAL_ed356eb8_4_k_cu_f550fe1e_33004cute1_E:
	.zero		1
	.type		_ZN39_INTERNAL_ed356eb8_4_k_cu_f550fe1e_33004cuda3std3__45__cpo6cbeginE,@object
	.size		_ZN39_INTERNAL_ed356eb8_4_k_cu_f550fe1e_33004cuda3std3__45__cpo6cbeginE,(_ZN39_INTERNAL_ed356eb8_4_k_cu_f550fe1e_33004cuda3std3__48in_placeE - _ZN39_INTERNAL_ed356eb8_4_k_cu_f550fe1e_33004cuda3std3__45__cpo6cbeginE)
_ZN39_INTERNAL_ed356eb8_4_k_cu_f550fe1e_33004cuda3std3__45__cpo6cbeginE:
	.zero		1
	.type		_ZN39_INTERNAL_ed356eb8_4_k_cu_f550fe1e_33004cuda3std3__48in_placeE,@object
	.size		_ZN39_INTERNAL_ed356eb8_4_k_cu_f550fe1e_33004cuda3std3__48in_placeE,(_ZN39_INTERNAL_ed356eb8_4_k_cu_f550fe1e_33004cuda3std6ranges3__45__cpo9iter_moveE - _ZN39_INTERNAL_ed356eb8_4_k_cu_f550fe1e_33004cuda3std3__48in_placeE)
_ZN39_INTERNAL_ed356eb8_4_k_cu_f550fe1e_33004cuda3std3__48in_placeE:
	.zero		1
	.type		_ZN39_INTERNAL_ed356eb8_4_k_cu_f550fe1e_33004cuda3std6ranges3__45__cpo9iter_moveE,@object
	.size		_ZN39_INTERNAL_ed356eb8_4_k_cu_f550fe1e_33004cuda3std6ranges3__45__cpo9iter_moveE,(_ZN39_INTERNAL_ed356eb8_4_k_cu_f550fe1e_33004cuda3std3__45__cpo5beginE - _ZN39_INTERNAL_ed356eb8_4_k_cu_f550fe1e_33004cuda3std6ranges3__45__cpo9iter_moveE)
_ZN39_INTERNAL_ed356eb8_4_k_cu_f550fe1e_33004cuda3std6ranges3__45__cpo9iter_moveE:
	.zero		1
	.type		_ZN39_INTERNAL_ed356eb8_4_k_cu_f550fe1e_33004cuda3std3__45__cpo5beginE,@object
	.size		_ZN39_INTERNAL_ed356eb8_4_k_cu_f550fe1e_33004cuda3std3__45__cpo5beginE,(_ZN39_INTERNAL_ed356eb8_4_k_cu_f550fe1e_33004cuda3std3__441_GLOBAL__N__ed356eb8_4_k_cu_f550fe1e_33006ignoreE - _ZN39_INTERNAL_ed356eb8_4_k_cu_f550fe1e_33004cuda3std3__45__cpo5beginE)
_ZN39_INTERNAL_ed356eb8_4_k_cu_f550fe1e_33004cuda3std3__45__cpo5beginE:
	.zero		1
	.type		_ZN39_INTERNAL_ed356eb8_4_k_cu_f550fe1e_33004cuda3std3__441_GLOBAL__N__ed356eb8_4_k_cu_f550fe1e_33006ignoreE,@object
	.size		_ZN39_INTERNAL_ed356eb8_4_k_cu_f550fe1e_33004cuda3std3__441_GLOBAL__N__ed356eb8_4_k_cu_f550fe1e_33006ignoreE,(_ZN39_INTERNAL_ed356eb8_4_k_cu_f550fe1e_33004cute7productE - _ZN39_INTERNAL_ed356eb8_4_k_cu_f550fe1e_33004cuda3std3__441_GLOBAL__N__ed356eb8_4_k_cu_f550fe1e_33006ignoreE)
_ZN39_INTERNAL_ed356eb8_4_k_cu_f550fe1e_33004cuda3std3__441_GLOBAL__N__ed356eb8_4_k_cu_f550fe1e_33006ignoreE:
	.zero		1
	.type		_ZN39_INTERNAL_ed356eb8_4_k_cu_f550fe1e_33004cute7productE,@object
	.size		_ZN39_INTERNAL_ed356eb8_4_k_cu_f550fe1e_33004cute7productE,(_ZN39_INTERNAL_ed356eb8_4_k_cu_f550fe1e_33004cuda3std3__45__cpo3endE - _ZN39_INTERNAL_ed356eb8_4_k_cu_f550fe1e_33004cute7productE)
_ZN39_INTERNAL_ed356eb8_4_k_cu_f550fe1e_33004cute7productE:
	.zero		1
	.type		_ZN39_INTERNAL_ed356eb8_4_k_cu_f550fe1e_33004cuda3std3__45__cpo3endE,@object
	.size		_ZN39_INTERNAL_ed356eb8_4_k_cu_f550fe1e_33004cuda3std3__45__cpo3endE,(_ZN39_INTERNAL_ed356eb8_4_k_cu_f550fe1e_33004cuda3std3__419piecewise_constructE - _ZN39_INTERNAL_ed356eb8_4_k_cu_f550fe1e_33004cuda3std3__45__cpo3endE)
_ZN39_INTERNAL_ed356eb8_4_k_cu_f550fe1e_33004cuda3std3__45__cpo3endE:
	.zero		1
	.type		_ZN39_INTERNAL_ed356eb8_4_k_cu_f550fe1e_33004cuda3std3__419piecewise_constructE,@object
	.size		_ZN39_INTERNAL_ed356eb8_4_k_cu_f550fe1e_33004cuda3std3__419piecewise_constructE,(_ZN39_INTERNAL_ed356eb8_4_k_cu_f550fe1e_33004cuda3std3__45__cpo4cendE - _ZN39_INTERNAL_ed356eb8_4_k_cu_f550fe1e_33004cuda3std3__419piecewise_constructE)
_ZN39_INTERNAL_ed356eb8_4_k_cu_f550fe1e_33004cuda3std3__419piecewise_constructE:
	.zero		1
	.type		_ZN39_INTERNAL_ed356eb8_4_k_cu_f550fe1e_33004cuda3std3__45__cpo4cendE,@object
	.size		_ZN39_INTERNAL_ed356eb8_4_k_cu_f550fe1e_33004cuda3std3__45__cpo4cendE,(_ZN39_INTERNAL_ed356eb8_4_k_cu_f550fe1e_33004cuda3std6ranges3__45__cpo4swapE - _ZN39_INTERNAL_ed356eb8_4_k_cu_f550fe1e_33004cuda3std3__45__cpo4cendE)
_ZN39_INTERNAL_ed356eb8_4_k_cu_f550fe1e_33004cuda3std3__45__cpo4cendE:
	.zero		1
	.type		_ZN39_INTERNAL_ed356eb8_4_k_cu_f550fe1e_33004cuda3std6ranges3__45__cpo4swapE,@object
	.size		_ZN39_INTERNAL_ed356eb8_4_k_cu_f550fe1e_33004cuda3std6ranges3__45__cpo4swapE,(.L_10 - _ZN39_INTERNAL_ed356eb8_4_k_cu_f550fe1e_33004cuda3std6ranges3__45__cpo4swapE)
_ZN39_INTERNAL_ed356eb8_4_k_cu_f550fe1e_33004cuda3std6ranges3__45__cpo4swapE:
	.zero		1
.L_10:


//--------------------- .nv.constant0._ZN7cutlass13device_kernelINS_4gemm6kernel13GemmUniversalIN4cute5tupleIJiiiiEEENS1_10collective13CollectiveMmaINS1_35MainloopSm100TmaUmmaWarpSpecializedILi10ELi2ELi4ENS5_IJNS4_1CILi2EEENSA_ILi1EEESC_EEEEENS5_IJNSA_ILi256EEENSA_ILi64EEESG_EEENS_6half_tENS5_IJlSC_lEEESI_SJ_NS4_8TiledMMAINS4_8MMA_AtomIJNS4_26SM100_MMA_F16BF16_2x1SM_SSISI_SI_fLi256ELi64ELNS4_4UMMA5MajorE0ELSO_0ELNSN_7ScaleInE0ELSP_0EEEEEENS4_6LayoutINS5_IJSC_SC_SC_EEENS5_IJNSA_ILi0EEESU_SU_EEEEENS5_IJNS4_10UnderscoreESX_SX_EEEEENS4_18SM100_TMA_2SM_LOADENS4_14ComposedLayoutINS4_7SwizzleILi3ELi4ELi3EEENS4_18smem_ptr_flag_bitsILi16EEENSS_INS5_IJNSA_ILi8EEESG_EEENS5_IJSG_SC_EEEEEEEvNS4_8identityES10_S1A_vS1B_EENS_8epilogue10collective18CollectiveEpilogueINS1D_23Sm100TmaWarpSpecializedILi3ELi2ELi32ELb1ELb0EEEJNS5_IJNSA_ILi128EEESG_SG_EEENS5_IJNSS_IS1I_SC_EENSS_INSA_ILi32EEESC_EEEEESI_SJ_SI_SJ_NS1D_6fusion15FusionCallbacksIS1H_NS1O_13LinCombEltActINS1D_6thread7SigmoidESI_fSI_fLNS_15FloatRoundStyleE2EEES1J_S1N_JEEENS4_5SM1004TMEM4LOAD26SM100_TMEM_LOAD_32dp32b32xENS4_13SM90_TMA_LOADENS11_INS12_ILi2ELi4ELi3EEES15_NSS_INS5_IJS16_S1L_EEENS5_IJS1L_SC_EEEEEEENS4_39AutoVectorizingCopyWithAssumedAlignmentILi128EEENS4_14SM90_TMA_STOREES25_S27_S27_EEEvvEEEEvNT_6ParamsE --------------------------
	.section	.nv.constant0._ZN7cutlass13device_kernelINS_4gemm6kernel13GemmUniversalIN4cute5tupleIJiiiiEEENS1_10collective13CollectiveMmaINS1_35MainloopSm100TmaUmmaWarpSpecializedILi10ELi2ELi4ENS5_IJNS4_1CILi2EEENSA_ILi1EEESC_EEEEENS5_IJNSA_ILi256EEENSA_ILi64EEESG_EEENS_6half_tENS5_IJlSC_lEEESI_SJ_NS4_8TiledMMAINS4_8MMA_AtomIJNS4_26SM100_MMA_F16BF16_2x1SM_SSISI_SI_fLi256ELi64ELNS4_4UMMA5MajorE0ELSO_0ELNSN_7ScaleInE0ELSP_0EEEEEENS4_6LayoutINS5_IJSC_SC_SC_EEENS5_IJNSA_ILi0EEESU_SU_EEEEENS5_IJNS4_10UnderscoreESX_SX_EEEEENS4_18SM100_TMA_2SM_LOADENS4_14ComposedLayoutINS4_7SwizzleILi3ELi4ELi3EEENS4_18smem_ptr_flag_bitsILi16EEENSS_INS5_IJNSA_ILi8EEESG_EEENS5_IJSG_SC_EEEEEEEvNS4_8identityES10_S1A_vS1B_EENS_8epilogue10collective18CollectiveEpilogueINS1D_23Sm100TmaWarpSpecializedILi3ELi2ELi32ELb1ELb0EEEJNS5_IJNSA_ILi128EEESG_SG_EEENS5_IJNSS_IS1I_SC_EENSS_INSA_ILi32EEESC_EEEEESI_SJ_SI_SJ_NS1D_6fusion15FusionCallbacksIS1H_NS1O_13LinCombEltActINS1D_6thread7SigmoidESI_fSI_fLNS_15FloatRoundStyleE2EEES1J_S1N_JEEENS4_5SM1004TMEM4LOAD26SM100_TMEM_LOAD_32dp32b32xENS4_13SM90_TMA_LOADENS11_INS12_ILi2ELi4ELi3EEES15_NSS_INS5_IJS16_S1L_EEENS5_IJS1L_SC_EEEEEEENS4_39AutoVectorizingCopyWithAssumedAlignmentILi128EEENS4_14SM90_TMA_STOREES25_S27_S27_EEEvvEEEEvNT_6ParamsE,"a",@progbits
	.sectionflags	@""
	.align	4
.nv.constant0._ZN7cutlass13device_kernelINS_4gemm6kernel13GemmUniversalIN4cute5tupleIJiiiiEEENS1_10collective13CollectiveMmaINS1_35MainloopSm100TmaUmmaWarpSpecializedILi10ELi2ELi4ENS5_IJNS4_1CILi2EEENSA_ILi1EEESC_EEEEENS5_IJNSA_ILi256EEENSA_ILi64EEESG_EEENS_6half_tENS5_IJlSC_lEEESI_SJ_NS4_8TiledMMAINS4_8MMA_AtomIJNS4_26SM100_MMA_F16BF16_2x1SM_SSISI_SI_fLi256ELi64ELNS4_4UMMA5MajorE0ELSO_0ELNSN_7ScaleInE0ELSP_0EEEEEENS4_6LayoutINS5_IJSC_SC_SC_EEENS5_IJNSA_ILi0EEESU_SU_EEEEENS5_IJNS4_10UnderscoreESX_SX_EEEEENS4_18SM100_TMA_2SM_LOADENS4_14ComposedLayoutINS4_7SwizzleILi3ELi4ELi3EEENS4_18smem_ptr_flag_bitsILi16EEENSS_INS5_IJNSA_ILi8EEESG_EEENS5_IJSG_SC_EEEEEEEvNS4_8identityES10_S1A_vS1B_EENS_8epilogue10collective18CollectiveEpilogueINS1D_23Sm100TmaWarpSpecializedILi3ELi2ELi32ELb1ELb0EEEJNS5_IJNSA_ILi128EEESG_SG_EEENS5_IJNSS_IS1I_SC_EENSS_INSA_ILi32EEESC_EEEEESI_SJ_SI_SJ_NS1D_6fusion15FusionCallbacksIS1H_NS1O_13LinCombEltActINS1D_6thread7SigmoidESI_fSI_fLNS_15FloatRoundStyleE2EEES1J_S1N_JEEENS4_5SM1004TMEM4LOAD26SM100_TMEM_LOAD_32dp32b32xENS4_13SM90_TMA_LOADENS11_INS12_ILi2ELi4ELi3EEES15_NSS_INS5_IJS16_S1L_EEENS5_IJS1L_SC_EEEEEEENS4_39AutoVectorizingCopyWithAssumedAlignmentILi128EEENS4_14SM90_TMA_STOREES25_S27_S27_EEEvvEEEEvNT_6ParamsE:
	.zero		2944


//--------------------- SYMBOLS --------------------------

	.type		.nv.reservedSmem.offset0,@object
	.size		.nv.reservedSmem.offset0,0x4
	.type		.nv.reservedSmem.cap,@object
	.size		.nv.reservedSmem.cap,0x4
	.type		__assertfail,@function
